//
// Generated by NVIDIA NVVM Compiler
//
// Compiler Build ID: CL-36424714
// Cuda compilation tools, release 13.0, V13.0.88
// Based on NVVM 20.0.0
//

.version 9.0
.target sm_100
.address_size 64

	// .globl	_Z40flashattn_streaming_16x16_kernel_mw_v7_4PK6__halfS1_S1_Pfiif
.extern .func  (.param .b32 func_retval0) vprintf
(
	.param .b64 vprintf_param_0,
	.param .b64 vprintf_param_1
)
;
// _ZZ40flashattn_streaming_16x16_kernel_mw_v7_4PK6__halfS1_S1_PfiifE12sh_m_running has been demoted
// _ZZ40flashattn_streaming_16x16_kernel_mw_v7_4PK6__halfS1_S1_PfiifE12sh_l_running has been demoted
// _ZZ40flashattn_streaming_16x16_kernel_mw_v7_4PK6__halfS1_S1_PfiifE12sh_y_running has been demoted
// _ZZ40flashattn_streaming_16x16_kernel_mw_v7_4PK6__halfS1_S1_PfiifE3shK has been demoted
// _ZZ40flashattn_streaming_16x16_kernel_mw_v7_4PK6__halfS1_S1_PfiifE3shV has been demoted
// _ZZ40flashattn_streaming_16x16_kernel_mw_v7_4PK6__halfS1_S1_PfiifE8s_scores has been demoted
// _ZZ40flashattn_streaming_16x16_kernel_mw_v7_4PK6__halfS1_S1_PfiifE8sh_ready has been demoted
// _ZZ40flashattn_streaming_16x16_kernel_mw_v7_4PK6__halfS1_S1_PfiifE11sh_consumed has been demoted
.global .align 1 .b8 $str[32] = {91, 119, 97, 114, 112, 48, 93, 91, 98, 48, 93, 32, 119, 97, 114, 109, 117, 112, 32, 105, 115, 115, 117, 101, 32, 116, 105, 108, 101, 48, 10};
.global .align 1 .b8 $str$1[32] = {91, 119, 97, 114, 112, 48, 93, 91, 98, 48, 93, 32, 119, 97, 114, 109, 117, 112, 32, 105, 115, 115, 117, 101, 32, 116, 105, 108, 101, 49, 10};
.global .align 1 .b8 $str$2[32] = {91, 119, 97, 114, 112, 48, 93, 91, 98, 48, 93, 32, 112, 117, 98, 108, 105, 115, 104, 32, 114, 101, 97, 100, 121, 91, 48, 93, 61, 48, 10};
.global .align 1 .b8 $str$3[64] = {91, 83, 84, 85, 67, 75, 93, 32, 98, 61, 37, 100, 32, 116, 61, 37, 100, 32, 99, 117, 114, 61, 37, 100, 32, 114, 101, 97, 100, 121, 48, 61, 37, 100, 32, 114, 101, 97, 100, 121, 49, 61, 37, 100, 32, 99, 111, 110, 115, 48, 61, 37, 100, 32, 99, 111, 110, 115, 49, 61, 37, 100, 10};
.global .align 1 .b8 $str$4[69] = {91, 119, 97, 114, 112, 48, 93, 91, 87, 65, 73, 84, 93, 32, 98, 61, 37, 100, 32, 110, 101, 101, 100, 32, 99, 111, 110, 115, 91, 37, 100, 93, 62, 61, 32, 37, 100, 44, 32, 103, 111, 116, 32, 37, 100, 32, 40, 114, 101, 97, 100, 121, 48, 61, 37, 100, 32, 114, 101, 97, 100, 121, 49, 61, 37, 100, 41, 10};
.global .align 1 .b8 $str$5[45] = {91, 119, 97, 114, 112, 48, 93, 91, 98, 48, 93, 32, 105, 115, 115, 117, 101, 32, 112, 114, 101, 102, 101, 116, 99, 104, 32, 116, 61, 37, 100, 32, 105, 110, 116, 111, 32, 98, 117, 102, 61, 37, 100, 10};
.global .align 1 .b8 $str$6[34] = {91, 119, 97, 114, 112, 48, 93, 91, 98, 48, 93, 32, 112, 117, 98, 108, 105, 115, 104, 32, 114, 101, 97, 100, 121, 91, 37, 100, 93, 61, 37, 100, 10};

.visible .entry _Z40flashattn_streaming_16x16_kernel_mw_v7_4PK6__halfS1_S1_Pfiif(
	.param .u64 .ptr .align 1 _Z40flashattn_streaming_16x16_kernel_mw_v7_4PK6__halfS1_S1_Pfiif_param_0,
	.param .u64 .ptr .align 1 _Z40flashattn_streaming_16x16_kernel_mw_v7_4PK6__halfS1_S1_Pfiif_param_1,
	.param .u64 .ptr .align 1 _Z40flashattn_streaming_16x16_kernel_mw_v7_4PK6__halfS1_S1_Pfiif_param_2,
	.param .u64 .ptr .align 1 _Z40flashattn_streaming_16x16_kernel_mw_v7_4PK6__halfS1_S1_Pfiif_param_3,
	.param .u32 _Z40flashattn_streaming_16x16_kernel_mw_v7_4PK6__halfS1_S1_Pfiif_param_4,
	.param .u32 _Z40flashattn_streaming_16x16_kernel_mw_v7_4PK6__halfS1_S1_Pfiif_param_5,
	.param .f32 _Z40flashattn_streaming_16x16_kernel_mw_v7_4PK6__halfS1_S1_Pfiif_param_6
)
{
	.local .align 8 .b8 	__local_depot0[32];
	.reg .b64 	%SP;
	.reg .b64 	%SPL;
	.reg .pred 	%p<135>;
	.reg .b16 	%rs<17>;
	.reg .b32 	%r<404>;
	.reg .b32 	%f<410>;
	.reg .b64 	%rd<60>;
	// demoted variable
	.shared .align 4 .b8 _ZZ40flashattn_streaming_16x16_kernel_mw_v7_4PK6__halfS1_S1_PfiifE12sh_m_running[64];
	// demoted variable
	.shared .align 4 .b8 _ZZ40flashattn_streaming_16x16_kernel_mw_v7_4PK6__halfS1_S1_PfiifE12sh_l_running[64];
	// demoted variable
	.shared .align 4 .b8 _ZZ40flashattn_streaming_16x16_kernel_mw_v7_4PK6__halfS1_S1_PfiifE12sh_y_running[1024];
	// demoted variable
	.shared .align 16 .b8 _ZZ40flashattn_streaming_16x16_kernel_mw_v7_4PK6__halfS1_S1_PfiifE3shK[1024];
	// demoted variable
	.shared .align 16 .b8 _ZZ40flashattn_streaming_16x16_kernel_mw_v7_4PK6__halfS1_S1_PfiifE3shV[1024];
	// demoted variable
	.shared .align 4 .b8 _ZZ40flashattn_streaming_16x16_kernel_mw_v7_4PK6__halfS1_S1_PfiifE8s_scores[1024];
	// demoted variable
	.shared .align 4 .b8 _ZZ40flashattn_streaming_16x16_kernel_mw_v7_4PK6__halfS1_S1_PfiifE8sh_ready[8];
	// demoted variable
	.shared .align 4 .b8 _ZZ40flashattn_streaming_16x16_kernel_mw_v7_4PK6__halfS1_S1_PfiifE11sh_consumed[8];
	mov.u64 	%SPL, __local_depot0;
	cvta.local.u64 	%SP, %SPL;
	ld.param.u64 	%rd7, [_Z40flashattn_streaming_16x16_kernel_mw_v7_4PK6__halfS1_S1_Pfiif_param_0];
	ld.param.u64 	%rd8, [_Z40flashattn_streaming_16x16_kernel_mw_v7_4PK6__halfS1_S1_Pfiif_param_1];
	ld.param.u32 	%r52, [_Z40flashattn_streaming_16x16_kernel_mw_v7_4PK6__halfS1_S1_Pfiif_param_4];
	mov.u32 	%r1, %ctaid.x;
	setp.ge.s32 	%p1, %r1, %r52;
	@%p1 bra 	$L__BB0_63;
	ld.param.u32 	%r381, [_Z40flashattn_streaming_16x16_kernel_mw_v7_4PK6__halfS1_S1_Pfiif_param_5];
	ld.param.u64 	%rd57, [_Z40flashattn_streaming_16x16_kernel_mw_v7_4PK6__halfS1_S1_Pfiif_param_2];
	cvta.to.global.u64 	%rd11, %rd7;
	mov.u32 	%r2, %tid.x;
	and.b32  	%r3, %r2, 31;
	shr.u32 	%r4, %r2, 5;
	cvt.u64.u32 	%rd12, %r1;
	mul.wide.u32 	%rd13, %r1, 512;
	add.s64 	%rd1, %rd11, %rd13;
	cvt.s64.s32 	%rd14, %r381;
	mul.lo.s64 	%rd15, %rd12, %rd14;
	shl.b64 	%rd16, %rd15, 5;
	add.s64 	%rd2, %rd8, %rd16;
	add.s64 	%rd3, %rd57, %rd16;
	setp.ne.s32 	%p2, %r4, 1;
	@%p2 bra 	$L__BB0_3;
	mov.b32 	%r54, 16;
	wmma.load.a.sync.aligned.row.m16n16k16.global.f16 	{%r387, %r388, %r389, %r390, %r391, %r392, %r393, %r394}, [%rd1], %r54;
$L__BB0_3:
	setp.gt.u32 	%p3, %r2, 15;
	@%p3 bra 	$L__BB0_6;
	mov.u32 	%r21, %ntid.x;
	mov.u32 	%r395, %r2;
$L__BB0_5:
	shl.b32 	%r55, %r395, 2;
	mov.u32 	%r56, _ZZ40flashattn_streaming_16x16_kernel_mw_v7_4PK6__halfS1_S1_PfiifE12sh_m_running;
	add.s32 	%r57, %r56, %r55;
	mov.b32 	%r58, -246811958;
	st.shared.u32 	[%r57], %r58;
	mov.u32 	%r59, _ZZ40flashattn_streaming_16x16_kernel_mw_v7_4PK6__halfS1_S1_PfiifE12sh_l_running;
	add.s32 	%r60, %r59, %r55;
	mov.b32 	%r61, 0;
	st.shared.u32 	[%r60], %r61;
	shl.b32 	%r62, %r395, 6;
	mov.u32 	%r63, _ZZ40flashattn_streaming_16x16_kernel_mw_v7_4PK6__halfS1_S1_PfiifE12sh_y_running;
	add.s32 	%r64, %r63, %r62;
	st.shared.u32 	[%r64], %r61;
	st.shared.u32 	[%r64+4], %r61;
	st.shared.u32 	[%r64+8], %r61;
	st.shared.u32 	[%r64+12], %r61;
	st.shared.u32 	[%r64+16], %r61;
	st.shared.u32 	[%r64+20], %r61;
	st.shared.u32 	[%r64+24], %r61;
	st.shared.u32 	[%r64+28], %r61;
	st.shared.u32 	[%r64+32], %r61;
	st.shared.u32 	[%r64+36], %r61;
	st.shared.u32 	[%r64+40], %r61;
	st.shared.u32 	[%r64+44], %r61;
	st.shared.u32 	[%r64+48], %r61;
	st.shared.u32 	[%r64+52], %r61;
	st.shared.u32 	[%r64+56], %r61;
	st.shared.u32 	[%r64+60], %r61;
	add.s32 	%r395, %r395, %r21;
	setp.lt.u32 	%p4, %r395, 16;
	@%p4 bra 	$L__BB0_5;
$L__BB0_6:
	bar.sync 	0;
	setp.gt.u32 	%p5, %r2, 1;
	@%p5 bra 	$L__BB0_8;
	shl.b32 	%r65, %r2, 2;
	mov.u32 	%r66, _ZZ40flashattn_streaming_16x16_kernel_mw_v7_4PK6__halfS1_S1_PfiifE8sh_ready;
	add.s32 	%r67, %r66, %r65;
	mov.b32 	%r68, -1;
	st.volatile.shared.u32 	[%r67], %r68;
	mov.u32 	%r69, _ZZ40flashattn_streaming_16x16_kernel_mw_v7_4PK6__halfS1_S1_PfiifE11sh_consumed;
	add.s32 	%r70, %r69, %r65;
	st.volatile.shared.u32 	[%r70], %r68;
$L__BB0_8:
	ld.param.u32 	%r382, [_Z40flashattn_streaming_16x16_kernel_mw_v7_4PK6__halfS1_S1_Pfiif_param_5];
	bar.sync 	0;
	shr.s32 	%r71, %r382, 31;
	shr.u32 	%r72, %r71, 28;
	add.s32 	%r73, %r382, %r72;
	shr.s32 	%r24, %r73, 4;
	setp.gt.u32 	%p6, %r2, 31;
	@%p6 bra 	$L__BB0_21;
	or.b32  	%r25, %r1, %r2;
	setp.ne.s32 	%p7, %r25, 0;
	@%p7 bra 	$L__BB0_11;
	mov.u64 	%rd17, $str;
	cvta.global.u64 	%rd18, %rd17;
	{ // callseq 0, 0
	.param .b64 param0;
	st.param.b64 	[param0], %rd18;
	.param .b64 param1;
	st.param.b64 	[param1], 0;
	.param .b32 retval0;
	call.uni (retval0), 
	vprintf, 
	(
	param0, 
	param1
	);
	ld.param.b32 	%r74, [retval0];
	} // callseq 0
$L__BB0_11:
	ld.param.u32 	%r383, [_Z40flashattn_streaming_16x16_kernel_mw_v7_4PK6__halfS1_S1_Pfiif_param_5];
	setp.lt.s32 	%p8, %r383, 16;
	@%p8 bra 	$L__BB0_21;
	ld.param.u32 	%r384, [_Z40flashattn_streaming_16x16_kernel_mw_v7_4PK6__halfS1_S1_Pfiif_param_5];
	shr.u32 	%r78, %r2, 1;
	shl.b32 	%r79, %r2, 3;
	and.b32  	%r80, %r79, 8;
	mad.lo.s32 	%r81, %r384, %r78, %r80;
	mul.wide.u32 	%rd21, %r81, 2;
	add.s64 	%rd19, %rd2, %rd21;
	shl.b32 	%r82, %r78, 5;
	mov.u32 	%r83, _ZZ40flashattn_streaming_16x16_kernel_mw_v7_4PK6__halfS1_S1_PfiifE3shK;
	add.s32 	%r84, %r83, %r82;
	shl.b32 	%r85, %r2, 4;
	and.b32  	%r86, %r85, 16;
	add.s32 	%r76, %r84, %r86;
	// begin inline asm
	cp.async.cg.shared.global [%r76], [%rd19], 16;

	// end inline asm
	shl.b32 	%r87, %r78, 4;
	or.b32  	%r88, %r87, %r80;
	mul.wide.u32 	%rd22, %r88, 2;
	add.s64 	%rd20, %rd3, %rd22;
	mov.u32 	%r89, _ZZ40flashattn_streaming_16x16_kernel_mw_v7_4PK6__halfS1_S1_PfiifE3shV;
	add.s32 	%r90, %r89, %r82;
	add.s32 	%r77, %r90, %r86;
	// begin inline asm
	cp.async.cg.shared.global [%r77], [%rd20], 16;

	// end inline asm
	// begin inline asm
	cp.async.commit_group;

	// end inline asm
	setp.lt.u32 	%p9, %r384, 32;
	@%p9 bra 	$L__BB0_16;
	setp.ne.s32 	%p10, %r25, 0;
	@%p10 bra 	$L__BB0_15;
	mov.u64 	%rd23, $str$1;
	cvta.global.u64 	%rd24, %rd23;
	{ // callseq 1, 0
	.param .b64 param0;
	st.param.b64 	[param0], %rd24;
	.param .b64 param1;
	st.param.b64 	[param1], 0;
	.param .b32 retval0;
	call.uni (retval0), 
	vprintf, 
	(
	param0, 
	param1
	);
	ld.param.b32 	%r91, [retval0];
	} // callseq 1
$L__BB0_15:
	add.s64 	%rd25, %rd19, 32;
	add.s32 	%r93, %r76, 512;
	// begin inline asm
	cp.async.cg.shared.global [%r93], [%rd25], 16;

	// end inline asm
	add.s64 	%rd26, %rd20, 512;
	add.s32 	%r94, %r77, 512;
	// begin inline asm
	cp.async.cg.shared.global [%r94], [%rd26], 16;

	// end inline asm
	// begin inline asm
	cp.async.commit_group;

	// end inline asm
	// begin inline asm
	cp.async.wait_group 1;

	// end inline asm
	bra.uni 	$L__BB0_17;
$L__BB0_16:
	// begin inline asm
	cp.async.wait_group 0;

	// end inline asm
$L__BB0_17:
	membar.cta;
	setp.ne.s32 	%p11, %r3, 0;
	@%p11 bra 	$L__BB0_19;
	atom.shared.exch.b32 	%r95, [_ZZ40flashattn_streaming_16x16_kernel_mw_v7_4PK6__halfS1_S1_PfiifE8sh_ready], 0;
$L__BB0_19:
	setp.ne.s32 	%p12, %r25, 0;
	@%p12 bra 	$L__BB0_21;
	mov.u64 	%rd27, $str$2;
	cvta.global.u64 	%rd28, %rd27;
	{ // callseq 2, 0
	.param .b64 param0;
	st.param.b64 	[param0], %rd28;
	.param .b64 param1;
	st.param.b64 	[param1], 0;
	.param .b32 retval0;
	call.uni (retval0), 
	vprintf, 
	(
	param0, 
	param1
	);
	ld.param.b32 	%r96, [retval0];
	} // callseq 2
$L__BB0_21:
	ld.param.u32 	%r385, [_Z40flashattn_streaming_16x16_kernel_mw_v7_4PK6__halfS1_S1_Pfiif_param_5];
	bar.sync 	0;
	setp.lt.s32 	%p13, %r385, 16;
	@%p13 bra 	$L__BB0_61;
	shr.u32 	%r28, %r3, 1;
	shl.b32 	%r99, %r2, 3;
	and.b32  	%r29, %r99, 8;
	mov.b32 	%r396, 0;
	add.u64 	%rd33, %SP, 0;
	mov.u64 	%rd34, $str$4;
	mov.u64 	%rd37, $str$5;
	mov.u64 	%rd49, $str$6;
	mov.u64 	%rd31, $str$3;
$L__BB0_23:
	and.b32  	%r31, %r396, 1;
	setp.eq.s32 	%p14, %r4, 0;
	@%p14 bra 	$L__BB0_43;
	setp.ne.s32 	%p15, %r4, 1;
	@%p15 bra 	$L__BB0_60;
	shl.b32 	%r100, %r31, 2;
	mov.u32 	%r101, _ZZ40flashattn_streaming_16x16_kernel_mw_v7_4PK6__halfS1_S1_PfiifE8sh_ready;
	add.s32 	%r32, %r101, %r100;
	ld.volatile.shared.u32 	%r102, [%r32];
	setp.ge.s32 	%p16, %r102, %r396;
	@%p16 bra 	$L__BB0_30;
	mov.b32 	%r397, 0;
$L__BB0_27:
	setp.ne.s32 	%p17, %r3, 0;
	add.s32 	%r104, %r397, 1;
	setp.ne.s32 	%p18, %r104, 67108864;
	or.pred  	%p19, %p18, %p17;
	selp.b32 	%r397, %r104, 0, %p18;
	@%p19 bra 	$L__BB0_29;
	ld.volatile.shared.u32 	%r106, [_ZZ40flashattn_streaming_16x16_kernel_mw_v7_4PK6__halfS1_S1_PfiifE8sh_ready];
	ld.volatile.shared.u32 	%r107, [_ZZ40flashattn_streaming_16x16_kernel_mw_v7_4PK6__halfS1_S1_PfiifE8sh_ready+4];
	ld.volatile.shared.u32 	%r108, [_ZZ40flashattn_streaming_16x16_kernel_mw_v7_4PK6__halfS1_S1_PfiifE11sh_consumed];
	ld.volatile.shared.u32 	%r109, [_ZZ40flashattn_streaming_16x16_kernel_mw_v7_4PK6__halfS1_S1_PfiifE11sh_consumed+4];
	cvta.to.local.u64 	%rd30, %rd33;
	st.local.v2.u32 	[%rd30], {%r1, %r396};
	st.local.v2.u32 	[%rd30+8], {%r31, %r106};
	st.local.v2.u32 	[%rd30+16], {%r107, %r108};
	st.local.u32 	[%rd30+24], %r109;
	cvta.global.u64 	%rd32, %rd31;
	{ // callseq 3, 0
	.param .b64 param0;
	st.param.b64 	[param0], %rd32;
	.param .b64 param1;
	st.param.b64 	[param1], %rd33;
	.param .b32 retval0;
	call.uni (retval0), 
	vprintf, 
	(
	param0, 
	param1
	);
	ld.param.b32 	%r110, [retval0];
	} // callseq 3
	mov.b32 	%r397, 0;
$L__BB0_29:
	ld.volatile.shared.u32 	%r112, [%r32];
	setp.lt.s32 	%p20, %r112, %r396;
	@%p20 bra 	$L__BB0_27;
$L__BB0_30:
	membar.cta;
	shl.b32 	%r116, %r31, 9;
	mov.u32 	%r117, _ZZ40flashattn_streaming_16x16_kernel_mw_v7_4PK6__halfS1_S1_PfiifE3shK;
	add.s32 	%r118, %r117, %r116;
	mov.b32 	%r119, 16;
	wmma.load.b.sync.aligned.row.m16n16k16.shared.f16 	{%r120, %r121, %r122, %r123, %r124, %r125, %r126, %r127}, [%r118], %r119;
	mov.f32 	%f57, 0f00000000;
	wmma.mma.sync.aligned.row.row.m16n16k16.f32.f32 {%f58, %f59, %f60, %f61, %f62, %f63, %f64, %f65}, {%r387, %r388, %r389, %r390, %r391, %r392, %r393, %r394}, {%r120, %r121, %r122, %r123, %r124, %r125, %r126, %r127}, {%f57, %f57, %f57, %f57, %f57, %f57, %f57, %f57};
	mov.u32 	%r128, _ZZ40flashattn_streaming_16x16_kernel_mw_v7_4PK6__halfS1_S1_PfiifE8s_scores;
	wmma.store.d.sync.aligned.row.m16n16k16.shared.f32 	[%r128], {%f58, %f59, %f60, %f61, %f62, %f63, %f64, %f65}, %r119;
	mov.b32 	%r401, 32;
	mov.u32 	%r400, _ZZ40flashattn_streaming_16x16_kernel_mw_v7_4PK6__halfS1_S1_PfiifE12sh_m_running;
	mov.u32 	%r399, _ZZ40flashattn_streaming_16x16_kernel_mw_v7_4PK6__halfS1_S1_PfiifE12sh_l_running;
$L__BB0_31:
	setp.gt.u32 	%p21, %r3, 15;
	shl.b32 	%r129, %r3, 2;
	mov.u32 	%r130, _ZZ40flashattn_streaming_16x16_kernel_mw_v7_4PK6__halfS1_S1_PfiifE8s_scores;
	add.s32 	%r131, %r130, %r129;
	add.s32 	%r39, %r131, %r401;
	mov.f32 	%f392, 0fF149F2CA;
	@%p21 bra 	$L__BB0_33;
	ld.param.f32 	%f390, [_Z40flashattn_streaming_16x16_kernel_mw_v7_4PK6__halfS1_S1_Pfiif_param_6];
	ld.shared.f32 	%f67, [%r39+-32];
	mul.f32 	%f392, %f390, %f67;
$L__BB0_33:
	setp.gt.u32 	%p22, %r3, 15;
	mov.b32 	%r132, %f392;
	shfl.sync.bfly.b32	%r133|%p23, %r132, 16, 31, -1;
	mov.b32 	%f69, %r133;
	max.f32 	%f70, %f392, %f69;
	mov.b32 	%r134, %f70;
	shfl.sync.bfly.b32	%r135|%p24, %r134, 8, 31, -1;
	mov.b32 	%f71, %r135;
	max.f32 	%f72, %f70, %f71;
	mov.b32 	%r136, %f72;
	shfl.sync.bfly.b32	%r137|%p25, %r136, 4, 31, -1;
	mov.b32 	%f73, %r137;
	max.f32 	%f74, %f72, %f73;
	mov.b32 	%r138, %f74;
	shfl.sync.bfly.b32	%r139|%p26, %r138, 2, 31, -1;
	mov.b32 	%f75, %r139;
	max.f32 	%f76, %f74, %f75;
	mov.b32 	%r140, %f76;
	shfl.sync.bfly.b32	%r141|%p27, %r140, 1, 31, -1;
	mov.b32 	%f77, %r141;
	max.f32 	%f3, %f76, %f77;
	mov.f32 	%f393, 0f00000000;
	mov.f32 	%f394, %f393;
	mov.f32 	%f395, %f393;
	mov.f32 	%f396, %f393;
	mov.f32 	%f397, %f393;
	mov.f32 	%f398, %f393;
	mov.f32 	%f399, %f393;
	mov.f32 	%f400, %f393;
	mov.f32 	%f401, %f393;
	mov.f32 	%f402, %f393;
	mov.f32 	%f403, %f393;
	mov.f32 	%f404, %f393;
	mov.f32 	%f405, %f393;
	mov.f32 	%f406, %f393;
	mov.f32 	%f407, %f393;
	mov.f32 	%f408, %f393;
	mov.f32 	%f409, %f393;
	@%p22 bra 	$L__BB0_35;
	ld.param.f32 	%f391, [_Z40flashattn_streaming_16x16_kernel_mw_v7_4PK6__halfS1_S1_Pfiif_param_6];
	ld.shared.f32 	%f94, [%r39+-32];
	mul.f32 	%f95, %f391, %f94;
	sub.f32 	%f96, %f95, %f3;
	mul.f32 	%f97, %f96, 0f3FB8AA3B;
	ex2.approx.f32 	%f409, %f97;
	shl.b32 	%r146, %r3, 5;
	mov.u32 	%r147, _ZZ40flashattn_streaming_16x16_kernel_mw_v7_4PK6__halfS1_S1_PfiifE3shV;
	add.s32 	%r148, %r147, %r146;
	shl.b32 	%r149, %r31, 9;
	add.s32 	%r150, %r148, %r149;
	ld.shared.v4.b32 	{%r151, %r152, %r153, %r154}, [%r150];
	mov.b32 	{%rs7, %rs8}, %r154;
	mov.b32 	{%rs5, %rs6}, %r153;
	mov.b32 	{%rs3, %rs4}, %r152;
	mov.b32 	{%rs1, %rs2}, %r151;
	// begin inline asm
	{  cvt.f32.f16 %f78, %rs1;}

	// end inline asm
	mul.f32 	%f393, %f409, %f78;
	// begin inline asm
	{  cvt.f32.f16 %f79, %rs2;}

	// end inline asm
	mul.f32 	%f394, %f409, %f79;
	// begin inline asm
	{  cvt.f32.f16 %f80, %rs3;}

	// end inline asm
	mul.f32 	%f395, %f409, %f80;
	// begin inline asm
	{  cvt.f32.f16 %f81, %rs4;}

	// end inline asm
	mul.f32 	%f396, %f409, %f81;
	// begin inline asm
	{  cvt.f32.f16 %f82, %rs5;}

	// end inline asm
	mul.f32 	%f397, %f409, %f82;
	// begin inline asm
	{  cvt.f32.f16 %f83, %rs6;}

	// end inline asm
	mul.f32 	%f398, %f409, %f83;
	// begin inline asm
	{  cvt.f32.f16 %f84, %rs7;}

	// end inline asm
	mul.f32 	%f399, %f409, %f84;
	// begin inline asm
	{  cvt.f32.f16 %f85, %rs8;}

	// end inline asm
	mul.f32 	%f400, %f409, %f85;
	ld.shared.v4.b32 	{%r155, %r156, %r157, %r158}, [%r150+16];
	mov.b32 	{%rs15, %rs16}, %r158;
	mov.b32 	{%rs13, %rs14}, %r157;
	mov.b32 	{%rs11, %rs12}, %r156;
	mov.b32 	{%rs9, %rs10}, %r155;
	// begin inline asm
	{  cvt.f32.f16 %f86, %rs9;}

	// end inline asm
	mul.f32 	%f401, %f409, %f86;
	// begin inline asm
	{  cvt.f32.f16 %f87, %rs10;}

	// end inline asm
	mul.f32 	%f402, %f409, %f87;
	// begin inline asm
	{  cvt.f32.f16 %f88, %rs11;}

	// end inline asm
	mul.f32 	%f403, %f409, %f88;
	// begin inline asm
	{  cvt.f32.f16 %f89, %rs12;}

	// end inline asm
	mul.f32 	%f404, %f409, %f89;
	// begin inline asm
	{  cvt.f32.f16 %f90, %rs13;}

	// end inline asm
	mul.f32 	%f405, %f409, %f90;
	// begin inline asm
	{  cvt.f32.f16 %f91, %rs14;}

	// end inline asm
	mul.f32 	%f406, %f409, %f91;
	// begin inline asm
	{  cvt.f32.f16 %f92, %rs15;}

	// end inline asm
	mul.f32 	%f407, %f409, %f92;
	// begin inline asm
	{  cvt.f32.f16 %f93, %rs16;}

	// end inline asm
	mul.f32 	%f408, %f409, %f93;
$L__BB0_35:
	setp.ne.s32 	%p28, %r3, 0;
	mov.b32 	%r159, %f409;
	shfl.sync.bfly.b32	%r160|%p29, %r159, 16, 31, -1;
	mov.b32 	%f98, %r160;
	add.f32 	%f99, %f409, %f98;
	mov.b32 	%r161, %f99;
	shfl.sync.bfly.b32	%r162|%p30, %r161, 8, 31, -1;
	mov.b32 	%f100, %r162;
	add.f32 	%f101, %f99, %f100;
	mov.b32 	%r163, %f101;
	shfl.sync.bfly.b32	%r164|%p31, %r163, 4, 31, -1;
	mov.b32 	%f102, %r164;
	add.f32 	%f103, %f101, %f102;
	mov.b32 	%r165, %f103;
	shfl.sync.bfly.b32	%r166|%p32, %r165, 2, 31, -1;
	mov.b32 	%f104, %r166;
	add.f32 	%f105, %f103, %f104;
	mov.b32 	%r167, %f105;
	shfl.sync.bfly.b32	%r168|%p33, %r167, 1, 31, -1;
	mov.b32 	%f106, %r168;
	add.f32 	%f107, %f105, %f106;
	mov.b32 	%r169, %f393;
	shfl.sync.bfly.b32	%r170|%p34, %r169, 16, 31, -1;
	mov.b32 	%f108, %r170;
	add.f32 	%f109, %f393, %f108;
	mov.b32 	%r171, %f109;
	shfl.sync.bfly.b32	%r172|%p35, %r171, 8, 31, -1;
	mov.b32 	%f110, %r172;
	add.f32 	%f111, %f109, %f110;
	mov.b32 	%r173, %f111;
	shfl.sync.bfly.b32	%r174|%p36, %r173, 4, 31, -1;
	mov.b32 	%f112, %r174;
	add.f32 	%f113, %f111, %f112;
	mov.b32 	%r175, %f113;
	shfl.sync.bfly.b32	%r176|%p37, %r175, 2, 31, -1;
	mov.b32 	%f114, %r176;
	add.f32 	%f115, %f113, %f114;
	mov.b32 	%r177, %f115;
	shfl.sync.bfly.b32	%r178|%p38, %r177, 1, 31, -1;
	mov.b32 	%f116, %r178;
	add.f32 	%f39, %f115, %f116;
	mov.b32 	%r179, %f394;
	shfl.sync.bfly.b32	%r180|%p39, %r179, 16, 31, -1;
	mov.b32 	%f117, %r180;
	add.f32 	%f118, %f394, %f117;
	mov.b32 	%r181, %f118;
	shfl.sync.bfly.b32	%r182|%p40, %r181, 8, 31, -1;
	mov.b32 	%f119, %r182;
	add.f32 	%f120, %f118, %f119;
	mov.b32 	%r183, %f120;
	shfl.sync.bfly.b32	%r184|%p41, %r183, 4, 31, -1;
	mov.b32 	%f121, %r184;
	add.f32 	%f122, %f120, %f121;
	mov.b32 	%r185, %f122;
	shfl.sync.bfly.b32	%r186|%p42, %r185, 2, 31, -1;
	mov.b32 	%f123, %r186;
	add.f32 	%f124, %f122, %f123;
	mov.b32 	%r187, %f124;
	shfl.sync.bfly.b32	%r188|%p43, %r187, 1, 31, -1;
	mov.b32 	%f125, %r188;
	add.f32 	%f40, %f124, %f125;
	mov.b32 	%r189, %f395;
	shfl.sync.bfly.b32	%r190|%p44, %r189, 16, 31, -1;
	mov.b32 	%f126, %r190;
	add.f32 	%f127, %f395, %f126;
	mov.b32 	%r191, %f127;
	shfl.sync.bfly.b32	%r192|%p45, %r191, 8, 31, -1;
	mov.b32 	%f128, %r192;
	add.f32 	%f129, %f127, %f128;
	mov.b32 	%r193, %f129;
	shfl.sync.bfly.b32	%r194|%p46, %r193, 4, 31, -1;
	mov.b32 	%f130, %r194;
	add.f32 	%f131, %f129, %f130;
	mov.b32 	%r195, %f131;
	shfl.sync.bfly.b32	%r196|%p47, %r195, 2, 31, -1;
	mov.b32 	%f132, %r196;
	add.f32 	%f133, %f131, %f132;
	mov.b32 	%r197, %f133;
	shfl.sync.bfly.b32	%r198|%p48, %r197, 1, 31, -1;
	mov.b32 	%f134, %r198;
	add.f32 	%f41, %f133, %f134;
	mov.b32 	%r199, %f396;
	shfl.sync.bfly.b32	%r200|%p49, %r199, 16, 31, -1;
	mov.b32 	%f135, %r200;
	add.f32 	%f136, %f396, %f135;
	mov.b32 	%r201, %f136;
	shfl.sync.bfly.b32	%r202|%p50, %r201, 8, 31, -1;
	mov.b32 	%f137, %r202;
	add.f32 	%f138, %f136, %f137;
	mov.b32 	%r203, %f138;
	shfl.sync.bfly.b32	%r204|%p51, %r203, 4, 31, -1;
	mov.b32 	%f139, %r204;
	add.f32 	%f140, %f138, %f139;
	mov.b32 	%r205, %f140;
	shfl.sync.bfly.b32	%r206|%p52, %r205, 2, 31, -1;
	mov.b32 	%f141, %r206;
	add.f32 	%f142, %f140, %f141;
	mov.b32 	%r207, %f142;
	shfl.sync.bfly.b32	%r208|%p53, %r207, 1, 31, -1;
	mov.b32 	%f143, %r208;
	add.f32 	%f42, %f142, %f143;
	mov.b32 	%r209, %f397;
	shfl.sync.bfly.b32	%r210|%p54, %r209, 16, 31, -1;
	mov.b32 	%f144, %r210;
	add.f32 	%f145, %f397, %f144;
	mov.b32 	%r211, %f145;
	shfl.sync.bfly.b32	%r212|%p55, %r211, 8, 31, -1;
	mov.b32 	%f146, %r212;
	add.f32 	%f147, %f145, %f146;
	mov.b32 	%r213, %f147;
	shfl.sync.bfly.b32	%r214|%p56, %r213, 4, 31, -1;
	mov.b32 	%f148, %r214;
	add.f32 	%f149, %f147, %f148;
	mov.b32 	%r215, %f149;
	shfl.sync.bfly.b32	%r216|%p57, %r215, 2, 31, -1;
	mov.b32 	%f150, %r216;
	add.f32 	%f151, %f149, %f150;
	mov.b32 	%r217, %f151;
	shfl.sync.bfly.b32	%r218|%p58, %r217, 1, 31, -1;
	mov.b32 	%f152, %r218;
	add.f32 	%f43, %f151, %f152;
	mov.b32 	%r219, %f398;
	shfl.sync.bfly.b32	%r220|%p59, %r219, 16, 31, -1;
	mov.b32 	%f153, %r220;
	add.f32 	%f154, %f398, %f153;
	mov.b32 	%r221, %f154;
	shfl.sync.bfly.b32	%r222|%p60, %r221, 8, 31, -1;
	mov.b32 	%f155, %r222;
	add.f32 	%f156, %f154, %f155;
	mov.b32 	%r223, %f156;
	shfl.sync.bfly.b32	%r224|%p61, %r223, 4, 31, -1;
	mov.b32 	%f157, %r224;
	add.f32 	%f158, %f156, %f157;
	mov.b32 	%r225, %f158;
	shfl.sync.bfly.b32	%r226|%p62, %r225, 2, 31, -1;
	mov.b32 	%f159, %r226;
	add.f32 	%f160, %f158, %f159;
	mov.b32 	%r227, %f160;
	shfl.sync.bfly.b32	%r228|%p63, %r227, 1, 31, -1;
	mov.b32 	%f161, %r228;
	add.f32 	%f44, %f160, %f161;
	mov.b32 	%r229, %f399;
	shfl.sync.bfly.b32	%r230|%p64, %r229, 16, 31, -1;
	mov.b32 	%f162, %r230;
	add.f32 	%f163, %f399, %f162;
	mov.b32 	%r231, %f163;
	shfl.sync.bfly.b32	%r232|%p65, %r231, 8, 31, -1;
	mov.b32 	%f164, %r232;
	add.f32 	%f165, %f163, %f164;
	mov.b32 	%r233, %f165;
	shfl.sync.bfly.b32	%r234|%p66, %r233, 4, 31, -1;
	mov.b32 	%f166, %r234;
	add.f32 	%f167, %f165, %f166;
	mov.b32 	%r235, %f167;
	shfl.sync.bfly.b32	%r236|%p67, %r235, 2, 31, -1;
	mov.b32 	%f168, %r236;
	add.f32 	%f169, %f167, %f168;
	mov.b32 	%r237, %f169;
	shfl.sync.bfly.b32	%r238|%p68, %r237, 1, 31, -1;
	mov.b32 	%f170, %r238;
	add.f32 	%f45, %f169, %f170;
	mov.b32 	%r239, %f400;
	shfl.sync.bfly.b32	%r240|%p69, %r239, 16, 31, -1;
	mov.b32 	%f171, %r240;
	add.f32 	%f172, %f400, %f171;
	mov.b32 	%r241, %f172;
	shfl.sync.bfly.b32	%r242|%p70, %r241, 8, 31, -1;
	mov.b32 	%f173, %r242;
	add.f32 	%f174, %f172, %f173;
	mov.b32 	%r243, %f174;
	shfl.sync.bfly.b32	%r244|%p71, %r243, 4, 31, -1;
	mov.b32 	%f175, %r244;
	add.f32 	%f176, %f174, %f175;
	mov.b32 	%r245, %f176;
	shfl.sync.bfly.b32	%r246|%p72, %r245, 2, 31, -1;
	mov.b32 	%f177, %r246;
	add.f32 	%f178, %f176, %f177;
	mov.b32 	%r247, %f178;
	shfl.sync.bfly.b32	%r248|%p73, %r247, 1, 31, -1;
	mov.b32 	%f179, %r248;
	add.f32 	%f46, %f178, %f179;
	mov.b32 	%r249, %f401;
	shfl.sync.bfly.b32	%r250|%p74, %r249, 16, 31, -1;
	mov.b32 	%f180, %r250;
	add.f32 	%f181, %f401, %f180;
	mov.b32 	%r251, %f181;
	shfl.sync.bfly.b32	%r252|%p75, %r251, 8, 31, -1;
	mov.b32 	%f182, %r252;
	add.f32 	%f183, %f181, %f182;
	mov.b32 	%r253, %f183;
	shfl.sync.bfly.b32	%r254|%p76, %r253, 4, 31, -1;
	mov.b32 	%f184, %r254;
	add.f32 	%f185, %f183, %f184;
	mov.b32 	%r255, %f185;
	shfl.sync.bfly.b32	%r256|%p77, %r255, 2, 31, -1;
	mov.b32 	%f186, %r256;
	add.f32 	%f187, %f185, %f186;
	mov.b32 	%r257, %f187;
	shfl.sync.bfly.b32	%r258|%p78, %r257, 1, 31, -1;
	mov.b32 	%f188, %r258;
	add.f32 	%f47, %f187, %f188;
	mov.b32 	%r259, %f402;
	shfl.sync.bfly.b32	%r260|%p79, %r259, 16, 31, -1;
	mov.b32 	%f189, %r260;
	add.f32 	%f190, %f402, %f189;
	mov.b32 	%r261, %f190;
	shfl.sync.bfly.b32	%r262|%p80, %r261, 8, 31, -1;
	mov.b32 	%f191, %r262;
	add.f32 	%f192, %f190, %f191;
	mov.b32 	%r263, %f192;
	shfl.sync.bfly.b32	%r264|%p81, %r263, 4, 31, -1;
	mov.b32 	%f193, %r264;
	add.f32 	%f194, %f192, %f193;
	mov.b32 	%r265, %f194;
	shfl.sync.bfly.b32	%r266|%p82, %r265, 2, 31, -1;
	mov.b32 	%f195, %r266;
	add.f32 	%f196, %f194, %f195;
	mov.b32 	%r267, %f196;
	shfl.sync.bfly.b32	%r268|%p83, %r267, 1, 31, -1;
	mov.b32 	%f197, %r268;
	add.f32 	%f48, %f196, %f197;
	mov.b32 	%r269, %f403;
	shfl.sync.bfly.b32	%r270|%p84, %r269, 16, 31, -1;
	mov.b32 	%f198, %r270;
	add.f32 	%f199, %f403, %f198;
	mov.b32 	%r271, %f199;
	shfl.sync.bfly.b32	%r272|%p85, %r271, 8, 31, -1;
	mov.b32 	%f200, %r272;
	add.f32 	%f201, %f199, %f200;
	mov.b32 	%r273, %f201;
	shfl.sync.bfly.b32	%r274|%p86, %r273, 4, 31, -1;
	mov.b32 	%f202, %r274;
	add.f32 	%f203, %f201, %f202;
	mov.b32 	%r275, %f203;
	shfl.sync.bfly.b32	%r276|%p87, %r275, 2, 31, -1;
	mov.b32 	%f204, %r276;
	add.f32 	%f205, %f203, %f204;
	mov.b32 	%r277, %f205;
	shfl.sync.bfly.b32	%r278|%p88, %r277, 1, 31, -1;
	mov.b32 	%f206, %r278;
	add.f32 	%f49, %f205, %f206;
	mov.b32 	%r279, %f404;
	shfl.sync.bfly.b32	%r280|%p89, %r279, 16, 31, -1;
	mov.b32 	%f207, %r280;
	add.f32 	%f208, %f404, %f207;
	mov.b32 	%r281, %f208;
	shfl.sync.bfly.b32	%r282|%p90, %r281, 8, 31, -1;
	mov.b32 	%f209, %r282;
	add.f32 	%f210, %f208, %f209;
	mov.b32 	%r283, %f210;
	shfl.sync.bfly.b32	%r284|%p91, %r283, 4, 31, -1;
	mov.b32 	%f211, %r284;
	add.f32 	%f212, %f210, %f211;
	mov.b32 	%r285, %f212;
	shfl.sync.bfly.b32	%r286|%p92, %r285, 2, 31, -1;
	mov.b32 	%f213, %r286;
	add.f32 	%f214, %f212, %f213;
	mov.b32 	%r287, %f214;
	shfl.sync.bfly.b32	%r288|%p93, %r287, 1, 31, -1;
	mov.b32 	%f215, %r288;
	add.f32 	%f50, %f214, %f215;
	mov.b32 	%r289, %f405;
	shfl.sync.bfly.b32	%r290|%p94, %r289, 16, 31, -1;
	mov.b32 	%f216, %r290;
	add.f32 	%f217, %f405, %f216;
	mov.b32 	%r291, %f217;
	shfl.sync.bfly.b32	%r292|%p95, %r291, 8, 31, -1;
	mov.b32 	%f218, %r292;
	add.f32 	%f219, %f217, %f218;
	mov.b32 	%r293, %f219;
	shfl.sync.bfly.b32	%r294|%p96, %r293, 4, 31, -1;
	mov.b32 	%f220, %r294;
	add.f32 	%f221, %f219, %f220;
	mov.b32 	%r295, %f221;
	shfl.sync.bfly.b32	%r296|%p97, %r295, 2, 31, -1;
	mov.b32 	%f222, %r296;
	add.f32 	%f223, %f221, %f222;
	mov.b32 	%r297, %f223;
	shfl.sync.bfly.b32	%r298|%p98, %r297, 1, 31, -1;
	mov.b32 	%f224, %r298;
	add.f32 	%f51, %f223, %f224;
	mov.b32 	%r299, %f406;
	shfl.sync.bfly.b32	%r300|%p99, %r299, 16, 31, -1;
	mov.b32 	%f225, %r300;
	add.f32 	%f226, %f406, %f225;
	mov.b32 	%r301, %f226;
	shfl.sync.bfly.b32	%r302|%p100, %r301, 8, 31, -1;
	mov.b32 	%f227, %r302;
	add.f32 	%f228, %f226, %f227;
	mov.b32 	%r303, %f228;
	shfl.sync.bfly.b32	%r304|%p101, %r303, 4, 31, -1;
	mov.b32 	%f229, %r304;
	add.f32 	%f230, %f228, %f229;
	mov.b32 	%r305, %f230;
	shfl.sync.bfly.b32	%r306|%p102, %r305, 2, 31, -1;
	mov.b32 	%f231, %r306;
	add.f32 	%f232, %f230, %f231;
	mov.b32 	%r307, %f232;
	shfl.sync.bfly.b32	%r308|%p103, %r307, 1, 31, -1;
	mov.b32 	%f233, %r308;
	add.f32 	%f52, %f232, %f233;
	mov.b32 	%r309, %f407;
	shfl.sync.bfly.b32	%r310|%p104, %r309, 16, 31, -1;
	mov.b32 	%f234, %r310;
	add.f32 	%f235, %f407, %f234;
	mov.b32 	%r311, %f235;
	shfl.sync.bfly.b32	%r312|%p105, %r311, 8, 31, -1;
	mov.b32 	%f236, %r312;
	add.f32 	%f237, %f235, %f236;
	mov.b32 	%r313, %f237;
	shfl.sync.bfly.b32	%r314|%p106, %r313, 4, 31, -1;
	mov.b32 	%f238, %r314;
	add.f32 	%f239, %f237, %f238;
	mov.b32 	%r315, %f239;
	shfl.sync.bfly.b32	%r316|%p107, %r315, 2, 31, -1;
	mov.b32 	%f240, %r316;
	add.f32 	%f241, %f239, %f240;
	mov.b32 	%r317, %f241;
	shfl.sync.bfly.b32	%r318|%p108, %r317, 1, 31, -1;
	mov.b32 	%f242, %r318;
	add.f32 	%f53, %f241, %f242;
	mov.b32 	%r319, %f408;
	shfl.sync.bfly.b32	%r320|%p109, %r319, 16, 31, -1;
	mov.b32 	%f243, %r320;
	add.f32 	%f244, %f408, %f243;
	mov.b32 	%r321, %f244;
	shfl.sync.bfly.b32	%r322|%p110, %r321, 8, 31, -1;
	mov.b32 	%f245, %r322;
	add.f32 	%f246, %f244, %f245;
	mov.b32 	%r323, %f246;
	shfl.sync.bfly.b32	%r324|%p111, %r323, 4, 31, -1;
	mov.b32 	%f247, %r324;
	add.f32 	%f248, %f246, %f247;
	mov.b32 	%r325, %f248;
	shfl.sync.bfly.b32	%r326|%p112, %r325, 2, 31, -1;
	mov.b32 	%f249, %r326;
	add.f32 	%f250, %f248, %f249;
	mov.b32 	%r327, %f250;
	shfl.sync.bfly.b32	%r328|%p113, %r327, 1, 31, -1;
	mov.b32 	%f251, %r328;
	add.f32 	%f54, %f250, %f251;
	setp.leu.f32 	%p114, %f107, 0f00000000;
	or.pred  	%p115, %p28, %p114;
	@%p115 bra 	$L__BB0_39;
	ld.shared.f32 	%f55, [%r400];
	setp.neu.f32 	%p116, %f55, 0fF149F2CA;
	@%p116 bra 	$L__BB0_38;
	st.shared.f32 	[%r400], %f3;
	st.shared.f32 	[%r399], %f107;
	mov.u32 	%r331, _ZZ40flashattn_streaming_16x16_kernel_mw_v7_4PK6__halfS1_S1_PfiifE12sh_y_running;
	add.s32 	%r332, %r331, %r401;
	st.shared.f32 	[%r332+-32], %f39;
	st.shared.f32 	[%r332+-28], %f40;
	st.shared.f32 	[%r332+-24], %f41;
	st.shared.f32 	[%r332+-20], %f42;
	st.shared.f32 	[%r332+-16], %f43;
	st.shared.f32 	[%r332+-12], %f44;
	st.shared.f32 	[%r332+-8], %f45;
	st.shared.f32 	[%r332+-4], %f46;
	st.shared.f32 	[%r332], %f47;
	st.shared.f32 	[%r332+4], %f48;
	st.shared.f32 	[%r332+8], %f49;
	st.shared.f32 	[%r332+12], %f50;
	st.shared.f32 	[%r332+16], %f51;
	st.shared.f32 	[%r332+20], %f52;
	st.shared.f32 	[%r332+24], %f53;
	st.shared.f32 	[%r332+28], %f54;
	bra.uni 	$L__BB0_39;
$L__BB0_38:
	ld.shared.f32 	%f252, [%r399];
	max.f32 	%f253, %f55, %f3;
	sub.f32 	%f254, %f55, %f253;
	mul.f32 	%f255, %f254, 0f3FB8AA3B;
	ex2.approx.f32 	%f256, %f255;
	sub.f32 	%f257, %f3, %f253;
	mul.f32 	%f258, %f257, 0f3FB8AA3B;
	ex2.approx.f32 	%f259, %f258;
	mul.f32 	%f260, %f107, %f259;
	fma.rn.f32 	%f261, %f252, %f256, %f260;
	mov.u32 	%r329, _ZZ40flashattn_streaming_16x16_kernel_mw_v7_4PK6__halfS1_S1_PfiifE12sh_y_running;
	add.s32 	%r330, %r329, %r401;
	ld.shared.f32 	%f262, [%r330+-32];
	mul.f32 	%f263, %f259, %f39;
	fma.rn.f32 	%f264, %f256, %f262, %f263;
	st.shared.f32 	[%r330+-32], %f264;
	ld.shared.f32 	%f265, [%r330+-28];
	mul.f32 	%f266, %f259, %f40;
	fma.rn.f32 	%f267, %f256, %f265, %f266;
	st.shared.f32 	[%r330+-28], %f267;
	ld.shared.f32 	%f268, [%r330+-24];
	mul.f32 	%f269, %f259, %f41;
	fma.rn.f32 	%f270, %f256, %f268, %f269;
	st.shared.f32 	[%r330+-24], %f270;
	ld.shared.f32 	%f271, [%r330+-20];
	mul.f32 	%f272, %f259, %f42;
	fma.rn.f32 	%f273, %f256, %f271, %f272;
	st.shared.f32 	[%r330+-20], %f273;
	ld.shared.f32 	%f274, [%r330+-16];
	mul.f32 	%f275, %f259, %f43;
	fma.rn.f32 	%f276, %f256, %f274, %f275;
	st.shared.f32 	[%r330+-16], %f276;
	ld.shared.f32 	%f277, [%r330+-12];
	mul.f32 	%f278, %f259, %f44;
	fma.rn.f32 	%f279, %f256, %f277, %f278;
	st.shared.f32 	[%r330+-12], %f279;
	ld.shared.f32 	%f280, [%r330+-8];
	mul.f32 	%f281, %f259, %f45;
	fma.rn.f32 	%f282, %f256, %f280, %f281;
	st.shared.f32 	[%r330+-8], %f282;
	ld.shared.f32 	%f283, [%r330+-4];
	mul.f32 	%f284, %f259, %f46;
	fma.rn.f32 	%f285, %f256, %f283, %f284;
	st.shared.f32 	[%r330+-4], %f285;
	ld.shared.f32 	%f286, [%r330];
	mul.f32 	%f287, %f259, %f47;
	fma.rn.f32 	%f288, %f256, %f286, %f287;
	st.shared.f32 	[%r330], %f288;
	ld.shared.f32 	%f289, [%r330+4];
	mul.f32 	%f290, %f259, %f48;
	fma.rn.f32 	%f291, %f256, %f289, %f290;
	st.shared.f32 	[%r330+4], %f291;
	ld.shared.f32 	%f292, [%r330+8];
	mul.f32 	%f293, %f259, %f49;
	fma.rn.f32 	%f294, %f256, %f292, %f293;
	st.shared.f32 	[%r330+8], %f294;
	ld.shared.f32 	%f295, [%r330+12];
	mul.f32 	%f296, %f259, %f50;
	fma.rn.f32 	%f297, %f256, %f295, %f296;
	st.shared.f32 	[%r330+12], %f297;
	ld.shared.f32 	%f298, [%r330+16];
	mul.f32 	%f299, %f259, %f51;
	fma.rn.f32 	%f300, %f256, %f298, %f299;
	st.shared.f32 	[%r330+16], %f300;
	ld.shared.f32 	%f301, [%r330+20];
	mul.f32 	%f302, %f259, %f52;
	fma.rn.f32 	%f303, %f256, %f301, %f302;
	st.shared.f32 	[%r330+20], %f303;
	ld.shared.f32 	%f304, [%r330+24];
	mul.f32 	%f305, %f259, %f53;
	fma.rn.f32 	%f306, %f256, %f304, %f305;
	st.shared.f32 	[%r330+24], %f306;
	ld.shared.f32 	%f307, [%r330+28];
	mul.f32 	%f308, %f259, %f54;
	fma.rn.f32 	%f309, %f256, %f307, %f308;
	st.shared.f32 	[%r330+28], %f309;
	st.shared.f32 	[%r400], %f253;
	st.shared.f32 	[%r399], %f261;
$L__BB0_39:
	add.s32 	%r401, %r401, 64;
	add.s32 	%r400, %r400, 4;
	add.s32 	%r399, %r399, 4;
	setp.ne.s32 	%p117, %r401, 1056;
	@%p117 bra 	$L__BB0_31;
	setp.ne.s32 	%p118, %r3, 0;
	membar.cta;
	@%p118 bra 	$L__BB0_42;
	shl.b32 	%r333, %r31, 2;
	mov.u32 	%r334, _ZZ40flashattn_streaming_16x16_kernel_mw_v7_4PK6__halfS1_S1_PfiifE11sh_consumed;
	add.s32 	%r335, %r334, %r333;
	atom.shared.exch.b32 	%r336, [%r335], %r396;
$L__BB0_42:
	setp.gt.u32 	%p119, %r2, 31;
	@%p119 bra 	$L__BB0_60;
$L__BB0_43:
	cvta.to.local.u64 	%rd6, %rd33;
	or.b32  	%r43, %r3, %r1;
	add.s32 	%r44, %r396, 2;
	setp.ge.s32 	%p120, %r44, %r24;
	@%p120 bra 	$L__BB0_52;
	shl.b32 	%r337, %r31, 2;
	mov.u32 	%r338, _ZZ40flashattn_streaming_16x16_kernel_mw_v7_4PK6__halfS1_S1_PfiifE11sh_consumed;
	add.s32 	%r45, %r338, %r337;
	ld.volatile.shared.u32 	%r339, [%r45];
	setp.ge.s32 	%p121, %r339, %r396;
	@%p121 bra 	$L__BB0_49;
	mov.b32 	%r402, 0;
$L__BB0_46:
	setp.ne.s32 	%p122, %r3, 0;
	add.s32 	%r341, %r402, 1;
	setp.ne.s32 	%p123, %r341, 67108864;
	or.pred  	%p124, %p123, %p122;
	selp.b32 	%r402, %r341, 0, %p123;
	@%p124 bra 	$L__BB0_48;
	ld.volatile.shared.u32 	%r343, [%r45];
	ld.volatile.shared.u32 	%r344, [_ZZ40flashattn_streaming_16x16_kernel_mw_v7_4PK6__halfS1_S1_PfiifE8sh_ready];
	ld.volatile.shared.u32 	%r345, [_ZZ40flashattn_streaming_16x16_kernel_mw_v7_4PK6__halfS1_S1_PfiifE8sh_ready+4];
	st.local.v2.u32 	[%rd6], {%r1, %r31};
	st.local.v2.u32 	[%rd6+8], {%r396, %r343};
	st.local.v2.u32 	[%rd6+16], {%r344, %r345};
	cvta.global.u64 	%rd35, %rd34;
	{ // callseq 4, 0
	.param .b64 param0;
	st.param.b64 	[param0], %rd35;
	.param .b64 param1;
	st.param.b64 	[param1], %rd33;
	.param .b32 retval0;
	call.uni (retval0), 
	vprintf, 
	(
	param0, 
	param1
	);
	ld.param.b32 	%r346, [retval0];
	} // callseq 4
	mov.b32 	%r402, 0;
$L__BB0_48:
	ld.volatile.shared.u32 	%r348, [%r45];
	setp.lt.s32 	%p125, %r348, %r396;
	@%p125 bra 	$L__BB0_46;
$L__BB0_49:
	setp.ne.s32 	%p126, %r43, 0;
	@%p126 bra 	$L__BB0_51;
	st.local.v2.u32 	[%rd6], {%r44, %r31};
	cvta.global.u64 	%rd38, %rd37;
	{ // callseq 5, 0
	.param .b64 param0;
	st.param.b64 	[param0], %rd38;
	.param .b64 param1;
	st.param.b64 	[param1], %rd33;
	.param .b32 retval0;
	call.uni (retval0), 
	vprintf, 
	(
	param0, 
	param1
	);
	ld.param.b32 	%r349, [retval0];
	} // callseq 5
$L__BB0_51:
	ld.param.u32 	%r386, [_Z40flashattn_streaming_16x16_kernel_mw_v7_4PK6__halfS1_S1_Pfiif_param_5];
	ld.param.u64 	%rd58, [_Z40flashattn_streaming_16x16_kernel_mw_v7_4PK6__halfS1_S1_Pfiif_param_2];
	shl.b32 	%r353, %r44, 4;
	mad.lo.s32 	%r354, %r386, %r28, %r29;
	add.s32 	%r355, %r353, %r354;
	mul.wide.u32 	%rd42, %r355, 2;
	add.s64 	%rd40, %rd2, %rd42;
	shl.b32 	%r356, %r28, 5;
	mov.u32 	%r357, _ZZ40flashattn_streaming_16x16_kernel_mw_v7_4PK6__halfS1_S1_PfiifE3shK;
	add.s32 	%r358, %r357, %r356;
	shl.b32 	%r359, %r29, 1;
	add.s32 	%r360, %r358, %r359;
	shl.b32 	%r361, %r31, 9;
	add.s32 	%r351, %r360, %r361;
	// begin inline asm
	cp.async.cg.shared.global [%r351], [%rd40], 16;

	// end inline asm
	or.b32  	%r362, %r353, %r28;
	shl.b32 	%r363, %r362, 4;
	or.b32  	%r364, %r363, %r29;
	cvt.s64.s32 	%rd44, %r386;
	mul.lo.s64 	%rd45, %rd12, %rd44;
	shl.b64 	%rd46, %rd45, 5;
	add.s64 	%rd47, %rd58, %rd46;
	mul.wide.u32 	%rd48, %r364, 2;
	add.s64 	%rd41, %rd47, %rd48;
	mov.u32 	%r365, _ZZ40flashattn_streaming_16x16_kernel_mw_v7_4PK6__halfS1_S1_PfiifE3shV;
	add.s32 	%r366, %r365, %r356;
	add.s32 	%r367, %r366, %r359;
	add.s32 	%r352, %r367, %r361;
	// begin inline asm
	cp.async.cg.shared.global [%r352], [%rd41], 16;

	// end inline asm
	// begin inline asm
	cp.async.commit_group;

	// end inline asm
$L__BB0_52:
	add.s32 	%r49, %r396, 1;
	setp.ge.s32 	%p127, %r49, %r24;
	@%p127 bra 	$L__BB0_60;
	setp.ge.s32 	%p128, %r44, %r24;
	@%p128 bra 	$L__BB0_55;
	// begin inline asm
	cp.async.wait_group 1;

	// end inline asm
	bra.uni 	$L__BB0_56;
$L__BB0_55:
	// begin inline asm
	cp.async.wait_group 0;

	// end inline asm
$L__BB0_56:
	setp.ne.s32 	%p129, %r3, 0;
	membar.cta;
	@%p129 bra 	$L__BB0_58;
	shl.b32 	%r368, %r49, 2;
	and.b32  	%r369, %r368, 4;
	mov.u32 	%r370, _ZZ40flashattn_streaming_16x16_kernel_mw_v7_4PK6__halfS1_S1_PfiifE8sh_ready;
	add.s32 	%r371, %r370, %r369;
	atom.shared.exch.b32 	%r372, [%r371], %r49;
$L__BB0_58:
	setp.ne.s32 	%p130, %r43, 0;
	@%p130 bra 	$L__BB0_60;
	and.b32  	%r373, %r49, 1;
	st.local.v2.u32 	[%rd6], {%r373, %r49};
	cvta.global.u64 	%rd50, %rd49;
	{ // callseq 6, 0
	.param .b64 param0;
	st.param.b64 	[param0], %rd50;
	.param .b64 param1;
	st.param.b64 	[param1], %rd33;
	.param .b32 retval0;
	call.uni (retval0), 
	vprintf, 
	(
	param0, 
	param1
	);
	ld.param.b32 	%r374, [retval0];
	} // callseq 6
$L__BB0_60:
	bar.sync 	0;
	add.s32 	%r396, %r396, 1;
	setp.ne.s32 	%p131, %r396, %r24;
	@%p131 bra 	$L__BB0_23;
$L__BB0_61:
	setp.ne.s32 	%p132, %r4, 1;
	setp.gt.u32 	%p133, %r3, 15;
	or.pred  	%p134, %p132, %p133;
	@%p134 bra 	$L__BB0_63;
	ld.param.u64 	%rd59, [_Z40flashattn_streaming_16x16_kernel_mw_v7_4PK6__halfS1_S1_Pfiif_param_3];
	shl.b32 	%r377, %r3, 2;
	mov.u32 	%r378, _ZZ40flashattn_streaming_16x16_kernel_mw_v7_4PK6__halfS1_S1_PfiifE12sh_y_running;
	add.s32 	%r379, %r378, %r377;
	ld.shared.f32 	%f310, [_ZZ40flashattn_streaming_16x16_kernel_mw_v7_4PK6__halfS1_S1_PfiifE12sh_l_running];
	add.f32 	%f311, %f310, 0f358637BD;
	rcp.rn.f32 	%f312, %f311;
	ld.shared.f32 	%f313, [%r379];
	mul.f32 	%f314, %f312, %f313;
	cvta.to.global.u64 	%rd52, %rd59;
	mov.u32 	%r380, %ctaid.x;
	mul.wide.u32 	%rd53, %r380, 1024;
	add.s64 	%rd54, %rd52, %rd53;
	mul.wide.u32 	%rd55, %r3, 4;
	add.s64 	%rd56, %rd54, %rd55;
	st.global.f32 	[%rd56], %f314;
	ld.shared.f32 	%f315, [_ZZ40flashattn_streaming_16x16_kernel_mw_v7_4PK6__halfS1_S1_PfiifE12sh_l_running+4];
	add.f32 	%f316, %f315, 0f358637BD;
	rcp.rn.f32 	%f317, %f316;
	ld.shared.f32 	%f318, [%r379+64];
	mul.f32 	%f319, %f317, %f318;
	st.global.f32 	[%rd56+64], %f319;
	ld.shared.f32 	%f320, [_ZZ40flashattn_streaming_16x16_kernel_mw_v7_4PK6__halfS1_S1_PfiifE12sh_l_running+8];
	add.f32 	%f321, %f320, 0f358637BD;
	rcp.rn.f32 	%f322, %f321;
	ld.shared.f32 	%f323, [%r379+128];
	mul.f32 	%f324, %f322, %f323;
	st.global.f32 	[%rd56+128], %f324;
	ld.shared.f32 	%f325, [_ZZ40flashattn_streaming_16x16_kernel_mw_v7_4PK6__halfS1_S1_PfiifE12sh_l_running+12];
	add.f32 	%f326, %f325, 0f358637BD;
	rcp.rn.f32 	%f327, %f326;
	ld.shared.f32 	%f328, [%r379+192];
	mul.f32 	%f329, %f327, %f328;
	st.global.f32 	[%rd56+192], %f329;
	ld.shared.f32 	%f330, [_ZZ40flashattn_streaming_16x16_kernel_mw_v7_4PK6__halfS1_S1_PfiifE12sh_l_running+16];
	add.f32 	%f331, %f330, 0f358637BD;
	rcp.rn.f32 	%f332, %f331;
	ld.shared.f32 	%f333, [%r379+256];
	mul.f32 	%f334, %f332, %f333;
	st.global.f32 	[%rd56+256], %f334;
	ld.shared.f32 	%f335, [_ZZ40flashattn_streaming_16x16_kernel_mw_v7_4PK6__halfS1_S1_PfiifE12sh_l_running+20];
	add.f32 	%f336, %f335, 0f358637BD;
	rcp.rn.f32 	%f337, %f336;
	ld.shared.f32 	%f338, [%r379+320];
	mul.f32 	%f339, %f337, %f338;
	st.global.f32 	[%rd56+320], %f339;
	ld.shared.f32 	%f340, [_ZZ40flashattn_streaming_16x16_kernel_mw_v7_4PK6__halfS1_S1_PfiifE12sh_l_running+24];
	add.f32 	%f341, %f340, 0f358637BD;
	rcp.rn.f32 	%f342, %f341;
	ld.shared.f32 	%f343, [%r379+384];
	mul.f32 	%f344, %f342, %f343;
	st.global.f32 	[%rd56+384], %f344;
	ld.shared.f32 	%f345, [_ZZ40flashattn_streaming_16x16_kernel_mw_v7_4PK6__halfS1_S1_PfiifE12sh_l_running+28];
	add.f32 	%f346, %f345, 0f358637BD;
	rcp.rn.f32 	%f347, %f346;
	ld.shared.f32 	%f348, [%r379+448];
	mul.f32 	%f349, %f347, %f348;
	st.global.f32 	[%rd56+448], %f349;
	ld.shared.f32 	%f350, [_ZZ40flashattn_streaming_16x16_kernel_mw_v7_4PK6__halfS1_S1_PfiifE12sh_l_running+32];
	add.f32 	%f351, %f350, 0f358637BD;
	rcp.rn.f32 	%f352, %f351;
	ld.shared.f32 	%f353, [%r379+512];
	mul.f32 	%f354, %f352, %f353;
	st.global.f32 	[%rd56+512], %f354;
	ld.shared.f32 	%f355, [_ZZ40flashattn_streaming_16x16_kernel_mw_v7_4PK6__halfS1_S1_PfiifE12sh_l_running+36];
	add.f32 	%f356, %f355, 0f358637BD;
	rcp.rn.f32 	%f357, %f356;
	ld.shared.f32 	%f358, [%r379+576];
	mul.f32 	%f359, %f357, %f358;
	st.global.f32 	[%rd56+576], %f359;
	ld.shared.f32 	%f360, [_ZZ40flashattn_streaming_16x16_kernel_mw_v7_4PK6__halfS1_S1_PfiifE12sh_l_running+40];
	add.f32 	%f361, %f360, 0f358637BD;
	rcp.rn.f32 	%f362, %f361;
	ld.shared.f32 	%f363, [%r379+640];
	mul.f32 	%f364, %f362, %f363;
	st.global.f32 	[%rd56+640], %f364;
	ld.shared.f32 	%f365, [_ZZ40flashattn_streaming_16x16_kernel_mw_v7_4PK6__halfS1_S1_PfiifE12sh_l_running+44];
	add.f32 	%f366, %f365, 0f358637BD;
	rcp.rn.f32 	%f367, %f366;
	ld.shared.f32 	%f368, [%r379+704];
	mul.f32 	%f369, %f367, %f368;
	st.global.f32 	[%rd56+704], %f369;
	ld.shared.f32 	%f370, [_ZZ40flashattn_streaming_16x16_kernel_mw_v7_4PK6__halfS1_S1_PfiifE12sh_l_running+48];
	add.f32 	%f371, %f370, 0f358637BD;
	rcp.rn.f32 	%f372, %f371;
	ld.shared.f32 	%f373, [%r379+768];
	mul.f32 	%f374, %f372, %f373;
	st.global.f32 	[%rd56+768], %f374;
	ld.shared.f32 	%f375, [_ZZ40flashattn_streaming_16x16_kernel_mw_v7_4PK6__halfS1_S1_PfiifE12sh_l_running+52];
	add.f32 	%f376, %f375, 0f358637BD;
	rcp.rn.f32 	%f377, %f376;
	ld.shared.f32 	%f378, [%r379+832];
	mul.f32 	%f379, %f377, %f378;
	st.global.f32 	[%rd56+832], %f379;
	ld.shared.f32 	%f380, [_ZZ40flashattn_streaming_16x16_kernel_mw_v7_4PK6__halfS1_S1_PfiifE12sh_l_running+56];
	add.f32 	%f381, %f380, 0f358637BD;
	rcp.rn.f32 	%f382, %f381;
	ld.shared.f32 	%f383, [%r379+896];
	mul.f32 	%f384, %f382, %f383;
	st.global.f32 	[%rd56+896], %f384;
	ld.shared.f32 	%f385, [_ZZ40flashattn_streaming_16x16_kernel_mw_v7_4PK6__halfS1_S1_PfiifE12sh_l_running+60];
	add.f32 	%f386, %f385, 0f358637BD;
	rcp.rn.f32 	%f387, %f386;
	ld.shared.f32 	%f388, [%r379+960];
	mul.f32 	%f389, %f387, %f388;
	st.global.f32 	[%rd56+960], %f389;
$L__BB0_63:
	ret;

}


// ===== COMPILED SASS (sm_100) =====

	.target	sm_100

	.elftype	@"ET_EXEC"


//--------------------- .note.nv.tkinfo           --------------------------
	.section	.note.nv.tkinfo,"",@"SHT_NOTE"
	.sectionflags	@"SHF_NOTE_NV_TKINFO"
	.tkinfo
        /*0018*/ 	.word	0x00000002
        /*0030*/ 	.string	""
        /*0030*/ 	.string	"ptxas"
        /*0030*/ 	.string	"Cuda compilation tools, release 13.0, V13.0.88"
        /*0030*/ 	.string	"Build cuda_13.0.r13.0/compiler.36424714_0"
        /*0030*/ 	.string	"-arch sm_100 -m 64 "



//--------------------- .note.nv.cuinfo           --------------------------
	.section	.note.nv.cuinfo,"",@"SHT_NOTE"
	.sectionflags	@"SHF_NOTE_NV_CUINFO"
        /*0018*/ 	.short	0x0002
        /*001a*/ 	.short	0x0064
        /*001c*/ 	.short	0x0082
	.zero		2


//--------------------- .nv.info                  --------------------------
	.section	.nv.info,"",@"SHT_CUDA_INFO"
	.align	4


	//----- nvinfo : EIATTR_REGCOUNT
	.align		4
        /*0000*/ 	.byte	0x04, 0x2f
        /*0002*/ 	.short	(.L_8 - .L_7)
	.align		4
.L_7:
        /*0004*/ 	.word	index@(_Z40flashattn_streaming_16x16_kernel_mw_v7_4PK6__halfS1_S1_Pfiif)
        /*0008*/ 	.word	0x00000030


	//----- nvinfo : EIATTR_FRAME_SIZE
	.align		4
.L_8:
        /*000c*/ 	.byte	0x04, 0x11
        /*000e*/ 	.short	(.L_10 - .L_9)
	.align		4
.L_9:
        /*0010*/ 	.word	index@($__internal_0_$__cuda_sm20_rcp_rn_f32_slowpath)
        /*0014*/ 	.word	0x00000020


	//----- nvinfo : EIATTR_FRAME_SIZE
	.align		4
.L_10:
        /*0018*/ 	.byte	0x04, 0x11
        /*001a*/ 	.short	(.L_12 - .L_11)
	.align		4
.L_11:
        /*001c*/ 	.word	index@(_Z40flashattn_streaming_16x16_kernel_mw_v7_4PK6__halfS1_S1_Pfiif)
        /*0020*/ 	.word	0x00000020


	//----- nvinfo : EIATTR_MIN_STACK_SIZE
	.align		4
.L_12:
        /*0024*/ 	.byte	0x04, 0x12
        /*0026*/ 	.short	(.L_14 - .L_13)
	.align		4
.L_13:
        /*0028*/ 	.word	index@(_Z40flashattn_streaming_16x16_kernel_mw_v7_4PK6__halfS1_S1_Pfiif)
        /*002c*/ 	.word	0x00000020
.L_14:


//--------------------- .nv.compat                --------------------------
	.section	.nv.compat,"",@"SHT_CUDA_COMPAT_INFO"
	.align	4
        /*0000*/ 	.byte	0x02, 0x09, 0x00, 0x00, 0x02, 0x02, 0x01, 0x00, 0x02, 0x05, 0x05, 0x00, 0x03, 0x07, 0x01, 0x01
        /*0010*/ 	.byte	0x02, 0x03, 0x00, 0x00, 0x02, 0x06, 0x01, 0x00, 0x04, 0x0b, 0x08, 0x00, 0x01, 0x00, 0x00, 0x00
        /*0020*/ 	.byte	0x00, 0x00, 0x00, 0x00


//--------------------- .nv.info._Z40flashattn_streaming_16x16_kernel_mw_v7_4PK6__halfS1_S1_Pfiif --------------------------
	.section	.nv.info._Z40flashattn_streaming_16x16_kernel_mw_v7_4PK6__halfS1_S1_Pfiif,"",@"SHT_CUDA_INFO"
	.sectionflags	@""
	.align	4


	//----- nvinfo : EIATTR_CUDA_API_VERSION
	.align		4
        /*0000*/ 	.byte	0x04, 0x37
        /*0002*/ 	.short	(.L_16 - .L_15)
.L_15:
        /*0004*/ 	.word	0x00000082


	//----- nvinfo : EIATTR_KPARAM_INFO
	.align		4
.L_16:
        /*0008*/ 	.byte	0x04, 0x17
        /*000a*/ 	.short	(.L_18 - .L_17)
.L_17:
        /*000c*/ 	.word	0x00000000
        /*0010*/ 	.short	0x0006
        /*0012*/ 	.short	0x0028
        /*0014*/ 	.byte	0x00, 0xf0, 0x11, 0x00


	//----- nvinfo : EIATTR_KPARAM_INFO
	.align		4
.L_18:
        /*0018*/ 	.byte	0x04, 0x17
        /*001a*/ 	.short	(.L_20 - .L_19)
.L_19:
        /*001c*/ 	.word	0x00000000
        /*0020*/ 	.short	0x0005
        /*0022*/ 	.short	0x0024
        /*0024*/ 	.byte	0x00, 0xf0, 0x11, 0x00


	//----- nvinfo : EIATTR_KPARAM_INFO
	.align		4
.L_20:
        /*0028*/ 	.byte	0x04, 0x17
        /*002a*/ 	.short	(.L_22 - .L_21)
.L_21:
        /*002c*/ 	.word	0x00000000
        /*0030*/ 	.short	0x0004
        /*0032*/ 	.short	0x0020
        /*0034*/ 	.byte	0x00, 0xf0, 0x11, 0x00


	//----- nvinfo : EIATTR_KPARAM_INFO
	.align		4
.L_22:
        /*0038*/ 	.byte	0x04, 0x17
        /*003a*/ 	.short	(.L_24 - .L_23)
.L_23:
        /*003c*/ 	.word	0x00000000
        /*0040*/ 	.short	0x0003
        /*0042*/ 	.short	0x0018
        /*0044*/ 	.byte	0x00, 0xf5, 0x21, 0x00


	//----- nvinfo : EIATTR_KPARAM_INFO
	.align		4
.L_24:
        /*0048*/ 	.byte	0x04, 0x17
        /*004a*/ 	.short	(.L_26 - .L_25)
.L_25:
        /*004c*/ 	.word	0x00000000
        /*0050*/ 	.short	0x0002
        /*0052*/ 	.short	0x0010
        /*0054*/ 	.byte	0x00, 0xf5, 0x21, 0x00


	//----- nvinfo : EIATTR_KPARAM_INFO
	.align		4
.L_26:
        /*0058*/ 	.byte	0x04, 0x17
        /*005a*/ 	.short	(.L_28 - .L_27)
.L_27:
        /*005c*/ 	.word	0x00000000
        /*0060*/ 	.short	0x0001
        /*0062*/ 	.short	0x0008
        /*0064*/ 	.byte	0x00, 0xf5, 0x21, 0x00


	//----- nvinfo : EIATTR_KPARAM_INFO
	.align		4
.L_28:
        /*0068*/ 	.byte	0x04, 0x17
        /*006a*/ 	.short	(.L_30 - .L_29)
.L_29:
        /*006c*/ 	.word	0x00000000
        /*0070*/ 	.short	0x0000
        /*0072*/ 	.short	0x0000
        /*0074*/ 	.byte	0x00, 0xf5, 0x21, 0x00


	//----- nvinfo : EIATTR_SPARSE_MMA_MASK
	.align		4
.L_30:
        /*0078*/ 	.byte	0x03, 0x50
        /*007a*/ 	.short	0x0000


	//----- nvinfo : EIATTR_WMMA_USED
	.align		4
        /*007c*/ 	.byte	0x01, 0x2b
	.zero		2


	//----- nvinfo : EIATTR_MAXREG_COUNT
	.align		4
        /*0080*/ 	.byte	0x03, 0x1b
        /*0082*/ 	.short	0x00ff


	//----- nvinfo : EIATTR_NUM_BARRIERS
	.align		4
        /*0084*/ 	.byte	0x02, 0x4c
        /*0086*/ 	.byte	0x01
	.zero		1


	//----- nvinfo : EIATTR_EXTERNS
	.align		4
        /*0088*/ 	.byte	0x04, 0x0f
        /*008a*/ 	.short	(.L_32 - .L_31)


	//   ....[0]....
	.align		4
.L_31:
        /*008c*/ 	.word	index@(vprintf)


	//----- nvinfo : EIATTR_MERCURY_ISA_VERSION
	.align		4
.L_32:
        /*0090*/ 	.byte	0x03, 0x5f
        /*0092*/ 	.short	0x0101


	//----- nvinfo : EIATTR_COOP_GROUP_MASK_REGIDS
	.align		4
        /*0094*/ 	.byte	0x04, 0x29
        /*0096*/ 	.short	(.L_34 - .L_33)


	//   ....[0]....
.L_33:
        /*0098*/ 	.word	0xffffffff


	//   ....[1]....
        /*009c*/ 	.word	0xffffffff


	//   ....[2]....
        /*00a0*/ 	.word	0xffffffff


	//   ....[3]....
        /*00a4*/ 	.word	0xffffffff


	//   ....[4]....
        /*00a8*/ 	.word	0xffffffff


	//   ....[5]....
        /*00ac*/ 	.word	0xffffffff


	//   ....[6]....
        /*00b0*/ 	.word	0xffffffff


	//   ....[7]....
        /*00b4*/ 	.word	0xffffffff


	//   ....[8]....
        /*00b8*/ 	.word	0xffffffff


	//   ....[9]....
        /*00bc*/ 	.word	0xffffffff


	//   ....[10]....
        /*00c0*/ 	.word	0xffffffff


	//   ....[11]....
        /*00c4*/ 	.word	0xffffffff


	//   ....[12]....
        /*00c8*/ 	.word	0xffffffff


	//   ....[13]....
        /*00cc*/ 	.word	0xffffffff


	//   ....[14]....
        /*00d0*/ 	.word	0xffffffff


	//   ....[15]....
        /*00d4*/ 	.word	0xffffffff


	//   ....[16]....
        /*00d8*/ 	.word	0xffffffff


	//   ....[17]....
        /*00dc*/ 	.word	0xffffffff


	//   ....[18]....
        /*00e0*/ 	.word	0xffffffff


	//   ....[19]....
        /*00e4*/ 	.word	0xffffffff


	//   ....[20]....
        /*00e8*/ 	.word	0xffffffff


	//   ....[21]....
        /*00ec*/ 	.word	0xffffffff


	//   ....[22]....
        /*00f0*/ 	.word	0xffffffff


	//   ....[23]....
        /*00f4*/ 	.word	0xffffffff


	//   ....[24]....
        /*00f8*/ 	.word	0xffffffff


	//   ....[25]....
        /*00fc*/ 	.word	0xffffffff


	//   ....[26]....
        /*0100*/ 	.word	0xffffffff


	//   ....[27]....
        /*0104*/ 	.word	0xffffffff


	//   ....[28]....
        /*0108*/ 	.word	0xffffffff


	//   ....[29]....
        /*010c*/ 	.word	0xffffffff


	//   ....[30]....
        /*0110*/ 	.word	0xffffffff


	//   ....[31]....
        /*0114*/ 	.word	0xffffffff


	//   ....[32]....
        /*0118*/ 	.word	0xffffffff


	//   ....[33]....
        /*011c*/ 	.word	0xffffffff


	//   ....[34]....
        /*0120*/ 	.word	0xffffffff


	//   ....[35]....
        /*0124*/ 	.word	0xffffffff


	//   ....[36]....
        /*0128*/ 	.word	0xffffffff


	//   ....[37]....
        /*012c*/ 	.word	0xffffffff


	//   ....[38]....
        /*0130*/ 	.word	0xffffffff


	//   ....[39]....
        /*0134*/ 	.word	0xffffffff


	//   ....[40]....
        /*0138*/ 	.word	0xffffffff


	//   ....[41]....
        /*013c*/ 	.word	0xffffffff


	//   ....[42]....
        /*0140*/ 	.word	0xffffffff


	//   ....[43]....
        /*0144*/ 	.word	0xffffffff


	//   ....[44]....
        /*0148*/ 	.word	0xffffffff


	//   ....[45]....
        /*014c*/ 	.word	0xffffffff


	//   ....[46]....
        /*0150*/ 	.word	0xffffffff


	//   ....[47]....
        /*0154*/ 	.word	0xffffffff


	//   ....[48]....
        /*0158*/ 	.word	0xffffffff


	//   ....[49]....
        /*015c*/ 	.word	0xffffffff


	//   ....[50]....
        /*0160*/ 	.word	0xffffffff


	//   ....[51]....
        /*0164*/ 	.word	0xffffffff


	//   ....[52]....
        /*0168*/ 	.word	0xffffffff


	//   ....[53]....
        /*016c*/ 	.word	0xffffffff


	//   ....[54]....
        /*0170*/ 	.word	0xffffffff


	//   ....[55]....
        /*0174*/ 	.word	0xffffffff


	//   ....[56]....
        /*0178*/ 	.word	0xffffffff


	//   ....[57]....
        /*017c*/ 	.word	0xffffffff


	//   ....[58]....
        /*0180*/ 	.word	0xffffffff


	//   ....[59]....
        /*0184*/ 	.word	0xffffffff


	//   ....[60]....
        /*0188*/ 	.word	0xffffffff


	//   ....[61]....
        /*018c*/ 	.word	0xffffffff


	//   ....[62]....
        /*0190*/ 	.word	0xffffffff


	//   ....[63]....
        /*0194*/ 	.word	0xffffffff


	//   ....[64]....
        /*0198*/ 	.word	0xffffffff


	//   ....[65]....
        /*019c*/ 	.word	0xffffffff


	//   ....[66]....
        /*01a0*/ 	.word	0xffffffff


	//   ....[67]....
        /*01a4*/ 	.word	0xffffffff


	//   ....[68]....
        /*01a8*/ 	.word	0xffffffff


	//   ....[69]....
        /*01ac*/ 	.word	0xffffffff


	//   ....[70]....
        /*01b0*/ 	.word	0xffffffff


	//   ....[71]....
        /*01b4*/ 	.word	0xffffffff


	//   ....[72]....
        /*01b8*/ 	.word	0xffffffff


	//   ....[73]....
        /*01bc*/ 	.word	0xffffffff


	//   ....[74]....
        /*01c0*/ 	.word	0xffffffff


	//   ....[75]....
        /*01c4*/ 	.word	0xffffffff


	//   ....[76]....
        /*01c8*/ 	.word	0xffffffff


	//   ....[77]....
        /*01cc*/ 	.word	0xffffffff


	//   ....[78]....
        /*01d0*/ 	.word	0xffffffff


	//   ....[79]....
        /*01d4*/ 	.word	0xffffffff


	//   ....[80]....
        /*01d8*/ 	.word	0xffffffff


	//   ....[81]....
        /*01dc*/ 	.word	0xffffffff


	//   ....[82]....
        /*01e0*/ 	.word	0xffffffff


	//   ....[83]....
        /*01e4*/ 	.word	0xffffffff


	//   ....[84]....
        /*01e8*/ 	.word	0xffffffff


	//   ....[85]....
        /*01ec*/ 	.word	0xffffffff


	//   ....[86]....
        /*01f0*/ 	.word	0xffffffff


	//   ....[87]....
        /*01f4*/ 	.word	0xffffffff


	//   ....[88]....
        /*01f8*/ 	.word	0xffffffff


	//   ....[89]....
        /*01fc*/ 	.word	0xffffffff


	//   ....[90]....
        /*0200*/ 	.word	0x0500000f


	//   ....[91]....
        /*0204*/ 	.word	0x0500000f


	//   ....[92]....
        /*0208*/ 	.word	0x0500000f


	//   ....[93]....
        /*020c*/ 	.word	0x0500000f


	//   ....[94]....
        /*0210*/ 	.word	0x0500000f


	//   ....[95]....
        /*0214*/ 	.word	0x0500000f


	//   ....[96]....
        /*0218*/ 	.word	0x0500000f


	//   ....[97]....
        /*021c*/ 	.word	0x0500000f


	//   ....[98]....
        /*0220*/ 	.word	0x0500000f


	//   ....[99]....
        /*0224*/ 	.word	0x0500000f


	//   ....[100]....
        /*0228*/ 	.word	0x0500000f


	//   ....[101]....
        /*022c*/ 	.word	0x0500000f


	//   ....[102]....
        /*0230*/ 	.word	0x0500000f


	//   ....[103]....
        /*0234*/ 	.word	0x0500000f


	//   ....[104]....
        /*0238*/ 	.word	0x0500000f


	//   ....[105]....
        /*023c*/ 	.word	0x0500000f


	//   ....[106]....
        /*0240*/ 	.word	0x0500000f


	//   ....[107]....
        /*0244*/ 	.word	0x0500000f


	//   ....[108]....
        /*0248*/ 	.word	0x0500000f


	//   ....[109]....
        /*024c*/ 	.word	0x0500000f


	//   ....[110]....
        /*0250*/ 	.word	0x0500000f


	//   ....[111]....
        /*0254*/ 	.word	0x0500000f


	//   ....[112]....
        /*0258*/ 	.word	0x0500000f


	//   ....[113]....
        /*025c*/ 	.word	0x0500000f


	//   ....[114]....
        /*0260*/ 	.word	0x0500000f


	//   ....[115]....
        /*0264*/ 	.word	0x0500000f


	//   ....[116]....
        /*0268*/ 	.word	0x0500000f


	//   ....[117]....
        /*026c*/ 	.word	0x0500000f


	//   ....[118]....
        /*0270*/ 	.word	0x0500000f


	//   ....[119]....
        /*0274*/ 	.word	0x0500000f


	//   ....[120]....
        /*0278*/ 	.word	0x0500000f


	//   ....[121]....
        /*027c*/ 	.word	0x0500000f


	//   ....[122]....
        /*0280*/ 	.word	0x0500000f


	//   ....[123]....
        /*0284*/ 	.word	0x0500000f


	//   ....[124]....
        /*0288*/ 	.word	0x0500000f


	//   ....[125]....
        /*028c*/ 	.word	0x0500000f


	//   ....[126]....
        /*0290*/ 	.word	0x0500000f


	//   ....[127]....
        /*0294*/ 	.word	0x0500000f


	//   ....[128]....
        /*0298*/ 	.word	0x0500000f


	//   ....[129]....
        /*029c*/ 	.word	0x0500000f


	//   ....[130]....
        /*02a0*/ 	.word	0x0500000f


	//   ....[131]....
        /*02a4*/ 	.word	0x0500000f


	//   ....[132]....
        /*02a8*/ 	.word	0x0500000f


	//   ....[133]....
        /*02ac*/ 	.word	0x0500000f


	//   ....[134]....
        /*02b0*/ 	.word	0x0500000f


	//   ....[135]....
        /*02b4*/ 	.word	0x0500000f


	//   ....[136]....
        /*02b8*/ 	.word	0x0500000f


	//   ....[137]....
        /*02bc*/ 	.word	0x0500000f


	//   ....[138]....
        /*02c0*/ 	.word	0x0500000f


	//   ....[139]....
        /*02c4*/ 	.word	0x0500000f


	//   ....[140]....
        /*02c8*/ 	.word	0x0500000f


	//   ....[141]....
        /*02cc*/ 	.word	0x0500000f


	//   ....[142]....
        /*02d0*/ 	.word	0x0500000f


	//   ....[143]....
        /*02d4*/ 	.word	0x0500000f


	//   ....[144]....
        /*02d8*/ 	.word	0x0500000f


	//   ....[145]....
        /*02dc*/ 	.word	0x0500000f


	//   ....[146]....
        /*02e0*/ 	.word	0x0500000f


	//   ....[147]....
        /*02e4*/ 	.word	0x0500000f


	//   ....[148]....
        /*02e8*/ 	.word	0x0500000f


	//   ....[149]....
        /*02ec*/ 	.word	0x0500000f


	//   ....[150]....
        /*02f0*/ 	.word	0x0500000f


	//   ....[151]....
        /*02f4*/ 	.word	0x0500000f


	//   ....[152]....
        /*02f8*/ 	.word	0x0500000f


	//   ....[153]....
        /*02fc*/ 	.word	0x0500000f


	//   ....[154]....
        /*0300*/ 	.word	0x0500000f


	//   ....[155]....
        /*0304*/ 	.word	0x0500000f


	//   ....[156]....
        /*0308*/ 	.word	0x0500000f


	//   ....[157]....
        /*030c*/ 	.word	0x0500000f


	//   ....[158]....
        /*0310*/ 	.word	0x0500000f


	//   ....[159]....
        /*0314*/ 	.word	0x0500000f


	//   ....[160]....
        /*0318*/ 	.word	0x0500000f


	//   ....[161]....
        /*031c*/ 	.word	0x0500000f


	//   ....[162]....
        /*0320*/ 	.word	0x0500000f


	//   ....[163]....
        /*0324*/ 	.word	0x0500000f


	//   ....[164]....
        /*0328*/ 	.word	0x0500000f


	//   ....[165]....
        /*032c*/ 	.word	0x0500000f


	//   ....[166]....
        /*0330*/ 	.word	0x0500000f


	//   ....[167]....
        /*0334*/ 	.word	0x0500000f


	//   ....[168]....
        /*0338*/ 	.word	0x0500000f


	//   ....[169]....
        /*033c*/ 	.word	0x0500000f


	//   ....[170]....
        /*0340*/ 	.word	0x0500000f


	//   ....[171]....
        /*0344*/ 	.word	0x0500000f


	//   ....[172]....
        /*0348*/ 	.word	0x0500000f


	//   ....[173]....
        /*034c*/ 	.word	0x0500000f


	//   ....[174]....
        /*0350*/ 	.word	0x0500000f


	//   ....[175]....
        /*0354*/ 	.word	0x0500000f


	//   ....[176]....
        /*0358*/ 	.word	0x0500000f


	//   ....[177]....
        /*035c*/ 	.word	0x0500000f


	//   ....[178]....
        /*0360*/ 	.word	0x0500000f


	//   ....[179]....
        /*0364*/ 	.word	0x0500000f


	//----- nvinfo : EIATTR_COOP_GROUP_INSTR_OFFSETS
	.align		4
.L_34:
        /*0368*/ 	.byte	0x04, 0x28
        /*036a*/ 	.short	(.L_36 - .L_35)


	//   ....[0]....
.L_35:
        /*036c*/ 	.word	0x000012f0


	//   ....[1]....
        /*0370*/ 	.word	0x00001310


	//   ....[2]....
        /*0374*/ 	.word	0x00001330


	//   ....[3]....
        /*0378*/ 	.word	0x00001350


	//   ....[4]....
        /*037c*/ 	.word	0x00001370


	//   ....[5]....
        /*0380*/ 	.word	0x00001780


	//   ....[6]....
        /*0384*/ 	.word	0x00001790


	//   ....[7]....
        /*0388*/ 	.word	0x000017a0


	//   ....[8]....
        /*038c*/ 	.word	0x000017b0


	//   ....[9]....
        /*0390*/ 	.word	0x000017c0


	//   ....[10]....
        /*0394*/ 	.word	0x000017d0


	//   ....[11]....
        /*0398*/ 	.word	0x000017e0


	//   ....[12]....
        /*039c*/ 	.word	0x00001810


	//   ....[13]....
        /*03a0*/ 	.word	0x00001830


	//   ....[14]....
        /*03a4*/ 	.word	0x00001850


	//   ....[15]....
        /*03a8*/ 	.word	0x00001870


	//   ....[16]....
        /*03ac*/ 	.word	0x00001890


	//   ....[17]....
        /*03b0*/ 	.word	0x000018b0


	//   ....[18]....
        /*03b4*/ 	.word	0x000018c0


	//   ....[19]....
        /*03b8*/ 	.word	0x000018f0


	//   ....[20]....
        /*03bc*/ 	.word	0x00001910


	//   ....[21]....
        /*03c0*/ 	.word	0x00001930


	//   ....[22]....
        /*03c4*/ 	.word	0x00001950


	//   ....[23]....
        /*03c8*/ 	.word	0x00001970


	//   ....[24]....
        /*03cc*/ 	.word	0x00001990


	//   ....[25]....
        /*03d0*/ 	.word	0x000019b0


	//   ....[26]....
        /*03d4*/ 	.word	0x000019d0


	//   ....[27]....
        /*03d8*/ 	.word	0x000019f0


	//   ....[28]....
        /*03dc*/ 	.word	0x00001a10


	//   ....[29]....
        /*03e0*/ 	.word	0x00001a30


	//   ....[30]....
        /*03e4*/ 	.word	0x00001a50


	//   ....[31]....
        /*03e8*/ 	.word	0x00001a60


	//   ....[32]....
        /*03ec*/ 	.word	0x00001a90


	//   ....[33]....
        /*03f0*/ 	.word	0x00001ab0


	//   ....[34]....
        /*03f4*/ 	.word	0x00001ad0


	//   ....[35]....
        /*03f8*/ 	.word	0x00001af0


	//   ....[36]....
        /*03fc*/ 	.word	0x00001b10


	//   ....[37]....
        /*0400*/ 	.word	0x00001b30


	//   ....[38]....
        /*0404*/ 	.word	0x00001b50


	//   ....[39]....
        /*0408*/ 	.word	0x00001b70


	//   ....[40]....
        /*040c*/ 	.word	0x00001b90


	//   ....[41]....
        /*0410*/ 	.word	0x00001bb0


	//   ....[42]....
        /*0414*/ 	.word	0x00001bd0


	//   ....[43]....
        /*0418*/ 	.word	0x00001bf0


	//   ....[44]....
        /*041c*/ 	.word	0x00001c00


	//   ....[45]....
        /*0420*/ 	.word	0x00001c30


	//   ....[46]....
        /*0424*/ 	.word	0x00001c50


	//   ....[47]....
        /*0428*/ 	.word	0x00001c70


	//   ....[48]....
        /*042c*/ 	.word	0x00001c90


	//   ....[49]....
        /*0430*/ 	.word	0x00001cb0


	//   ....[50]....
        /*0434*/ 	.word	0x00001cd0


	//   ....[51]....
        /*0438*/ 	.word	0x00001cf0


	//   ....[52]....
        /*043c*/ 	.word	0x00001d10


	//   ....[53]....
        /*0440*/ 	.word	0x00001d20


	//   ....[54]....
        /*0444*/ 	.word	0x00001d40


	//   ....[55]....
        /*0448*/ 	.word	0x00001d60


	//   ....[56]....
        /*044c*/ 	.word	0x00001d80


	//   ....[57]....
        /*0450*/ 	.word	0x00001da0


	//   ....[58]....
        /*0454*/ 	.word	0x00001dc0


	//   ....[59]....
        /*0458*/ 	.word	0x00001de0


	//   ....[60]....
        /*045c*/ 	.word	0x00001e00


	//   ....[61]....
        /*0460*/ 	.word	0x00001e20


	//   ....[62]....
        /*0464*/ 	.word	0x00001e40


	//   ....[63]....
        /*0468*/ 	.word	0x00001e60


	//   ....[64]....
        /*046c*/ 	.word	0x00001e80


	//   ....[65]....
        /*0470*/ 	.word	0x00001ea0


	//   ....[66]....
        /*0474*/ 	.word	0x00001ec0


	//   ....[67]....
        /*0478*/ 	.word	0x00001ee0


	//   ....[68]....
        /*047c*/ 	.word	0x00001f00


	//   ....[69]....
        /*0480*/ 	.word	0x00001f30


	//   ....[70]....
        /*0484*/ 	.word	0x00001f50


	//   ....[71]....
        /*0488*/ 	.word	0x00001f70


	//   ....[72]....
        /*048c*/ 	.word	0x00001f90


	//   ....[73]....
        /*0490*/ 	.word	0x00001fa0


	//   ....[74]....
        /*0494*/ 	.word	0x00001fc0


	//   ....[75]....
        /*0498*/ 	.word	0x00001ff0


	//   ....[76]....
        /*049c*/ 	.word	0x00002010


	//   ....[77]....
        /*04a0*/ 	.word	0x00002030


	//   ....[78]....
        /*04a4*/ 	.word	0x00002050


	//   ....[79]....
        /*04a8*/ 	.word	0x00002060


	//   ....[80]....
        /*04ac*/ 	.word	0x00002080


	//   ....[81]....
        /*04b0*/ 	.word	0x000020a0


	//   ....[82]....
        /*04b4*/ 	.word	0x000020c0


	//   ....[83]....
        /*04b8*/ 	.word	0x000020e0


	//   ....[84]....
        /*04bc*/ 	.word	0x00002100


	//   ....[85]....
        /*04c0*/ 	.word	0x00002120


	//   ....[86]....
        /*04c4*/ 	.word	0x00002160


	//   ....[87]....
        /*04c8*/ 	.word	0x00002180


	//   ....[88]....
        /*04cc*/ 	.word	0x000021a0


	//   ....[89]....
        /*04d0*/ 	.word	0x000021c0


	//   ....[90]....
        /*04d4*/ 	.word	0x00004930


	//   ....[91]....
        /*04d8*/ 	.word	0x000049b0


	//   ....[92]....
        /*04dc*/ 	.word	0x00004a10


	//   ....[93]....
        /*04e0*/ 	.word	0x00004a70


	//   ....[94]....
        /*04e4*/ 	.word	0x00004ad0


	//   ....[95]....
        /*04e8*/ 	.word	0x00004b60


	//   ....[96]....
        /*04ec*/ 	.word	0x00004bf0


	//   ....[97]....
        /*04f0*/ 	.word	0x00004c60


	//   ....[98]....
        /*04f4*/ 	.word	0x00004cd0


	//   ....[99]....
        /*04f8*/ 	.word	0x00004d40


	//   ....[100]....
        /*04fc*/ 	.word	0x00004da0


	//   ....[101]....
        /*0500*/ 	.word	0x00004e10


	//   ....[102]....
        /*0504*/ 	.word	0x00004e90


	//   ....[103]....
        /*0508*/ 	.word	0x00004f10


	//   ....[104]....
        /*050c*/ 	.word	0x00004f80


	//   ....[105]....
        /*0510*/ 	.word	0x00005000


	//   ....[106]....
        /*0514*/ 	.word	0x00005070


	//   ....[107]....
        /*0518*/ 	.word	0x000050e0


	//   ....[108]....
        /*051c*/ 	.word	0x00005150


	//   ....[109]....
        /*0520*/ 	.word	0x000051d0


	//   ....[110]....
        /*0524*/ 	.word	0x00005230


	//   ....[111]....
        /*0528*/ 	.word	0x000052b0


	//   ....[112]....
        /*052c*/ 	.word	0x00005330


	//   ....[113]....
        /*0530*/ 	.word	0x000053a0


	//   ....[114]....
        /*0534*/ 	.word	0x00005410


	//   ....[115]....
        /*0538*/ 	.word	0x00005470


	//   ....[116]....
        /*053c*/ 	.word	0x000054e0


	//   ....[117]....
        /*0540*/ 	.word	0x00005550


	//   ....[118]....
        /*0544*/ 	.word	0x000055d0


	//   ....[119]....
        /*0548*/ 	.word	0x00005640


	//   ....[120]....
        /*054c*/ 	.word	0x000056b0


	//   ....[121]....
        /*0550*/ 	.word	0x00005730


	//   ....[122]....
        /*0554*/ 	.word	0x00005790


	//   ....[123]....
        /*0558*/ 	.word	0x00005800


	//   ....[124]....
        /*055c*/ 	.word	0x00005880


	//   ....[125]....
        /*0560*/ 	.word	0x00005900


	//   ....[126]....
        /*0564*/ 	.word	0x00005980


	//   ....[127]....
        /*0568*/ 	.word	0x000059f0


	//   ....[128]....
        /*056c*/ 	.word	0x00005a50


	//   ....[129]....
        /*0570*/ 	.word	0x00005ac0


	//   ....[130]....
        /*0574*/ 	.word	0x00005b40


	//   ....[131]....
        /*0578*/ 	.word	0x00005ba0


	//   ....[132]....
        /*057c*/ 	.word	0x00005c10


	//   ....[133]....
        /*0580*/ 	.word	0x00005c80


	//   ....[134]....
        /*0584*/ 	.word	0x00005d00


	//   ....[135]....
        /*0588*/ 	.word	0x00005d60


	//   ....[136]....
        /*058c*/ 	.word	0x00005de0


	//   ....[137]....
        /*0590*/ 	.word	0x00005e60


	//   ....[138]....
        /*0594*/ 	.word	0x00005ed0


	//   ....[139]....
        /*0598*/ 	.word	0x00005f30


	//   ....[140]....
        /*059c*/ 	.word	0x00005f90


	//   ....[141]....
        /*05a0*/ 	.word	0x00006000


	//   ....[142]....
        /*05a4*/ 	.word	0x00006070


	//   ....[143]....
        /*05a8*/ 	.word	0x000060f0


	//   ....[144]....
        /*05ac*/ 	.word	0x00006160


	//   ....[145]....
        /*05b0*/ 	.word	0x000061d0


	//   ....[146]....
        /*05b4*/ 	.word	0x00006250


	//   ....[147]....
        /*05b8*/ 	.word	0x000062b0


	//   ....[148]....
        /*05bc*/ 	.word	0x00006320


	//   ....[149]....
        /*05c0*/ 	.word	0x000063a0


	//   ....[150]....
        /*05c4*/ 	.word	0x00006420


	//   ....[151]....
        /*05c8*/ 	.word	0x00006480


	//   ....[152]....
        /*05cc*/ 	.word	0x000064f0


	//   ....[153]....
        /*05d0*/ 	.word	0x00006550


	//   ....[154]....
        /*05d4*/ 	.word	0x000065c0


	//   ....[155]....
        /*05d8*/ 	.word	0x00006640


	//   ....[156]....
        /*05dc*/ 	.word	0x000066b0


	//   ....[157]....
        /*05e0*/ 	.word	0x00006720


	//   ....[158]....
        /*05e4*/ 	.word	0x00006790


	//   ....[159]....
        /*05e8*/ 	.word	0x00006810


	//   ....[160]....
        /*05ec*/ 	.word	0x00006870


	//   ....[161]....
        /*05f0*/ 	.word	0x00006900


	//   ....[162]....
        /*05f4*/ 	.word	0x00006980


	//   ....[163]....
        /*05f8*/ 	.word	0x000069f0


	//   ....[164]....
        /*05fc*/ 	.word	0x00006a50


	//   ....[165]....
        /*0600*/ 	.word	0x00006ab0


	//   ....[166]....
        /*0604*/ 	.word	0x00006b30


	//   ....[167]....
        /*0608*/ 	.word	0x00006b90


	//   ....[168]....
        /*060c*/ 	.word	0x00006c10


	//   ....[169]....
        /*0610*/ 	.word	0x00006c90


	//   ....[170]....
        /*0614*/ 	.word	0x00006d10


	//   ....[171]....
        /*0618*/ 	.word	0x00006d90


	//   ....[172]....
        /*061c*/ 	.word	0x00006e10


	//   ....[173]....
        /*0620*/ 	.word	0x00006e70


	//   ....[174]....
        /*0624*/ 	.word	0x00006ee0


	//   ....[175]....
        /*0628*/ 	.word	0x00006f50


	//   ....[176]....
        /*062c*/ 	.word	0x00006fb0


	//   ....[177]....
        /*0630*/ 	.word	0x00007010


	//   ....[178]....
        /*0634*/ 	.word	0x00007070


	//   ....[179]....
        /*0638*/ 	.word	0x000070d0


	//----- nvinfo : EIATTR_VRC_CTA_INIT_COUNT
	.align		4
.L_36:
        /*063c*/ 	.byte	0x02, 0x4a
	.zero		1
	.zero		1


	//----- nvinfo : EIATTR_SYSCALL_OFFSETS
	.align		4
        /*0640*/ 	.byte	0x04, 0x46
        /*0642*/ 	.short	(.L_38 - .L_37)


	//   ....[0]....
.L_37:
        /*0644*/ 	.word	0x00000680


	//   ....[1]....
        /*0648*/ 	.word	0x00000960


	//   ....[2]....
        /*064c*/ 	.word	0x00000bc0


	//   ....[3]....
        /*0650*/ 	.word	0x00000f70


	//   ....[4]....
        /*0654*/ 	.word	0x00002ce0


	//   ....[5]....
        /*0658*/ 	.word	0x00002e10


	//   ....[6]....
        /*065c*/ 	.word	0x000032d0


	//----- nvinfo : EIATTR_EXIT_INSTR_OFFSETS
	.align		4
.L_38:
        /*0660*/ 	.byte	0x04, 0x1c
        /*0662*/ 	.short	(.L_40 - .L_39)


	//   ....[0]....
.L_39:
        /*0664*/ 	.word	0x000000a0


	//   ....[1]....
        /*0668*/ 	.word	0x00003350


	//   ....[2]....
        /*066c*/ 	.word	0x000048d0


	//----- nvinfo : EIATTR_CRS_STACK_SIZE
	.align		4
.L_40:
        /*0670*/ 	.byte	0x04, 0x1e
        /*0672*/ 	.short	(.L_42 - .L_41)
.L_41:
        /*0674*/ 	.word	0x00000000


	//----- nvinfo : EIATTR_CBANK_PARAM_SIZE
	.align		4
.L_42:
        /*0678*/ 	.byte	0x03, 0x19
        /*067a*/ 	.short	0x002c


	//----- nvinfo : EIATTR_PARAM_CBANK
	.align		4
        /*067c*/ 	.byte	0x04, 0x0a
        /*067e*/ 	.short	(.L_44 - .L_43)
	.align		4
.L_43:
        /*0680*/ 	.word	index@(.nv.constant0._Z40flashattn_streaming_16x16_kernel_mw_v7_4PK6__halfS1_S1_Pfiif)
        /*0684*/ 	.short	0x0380
        /*0686*/ 	.short	0x002c


	//----- nvinfo : EIATTR_SW_WAR
	.align		4
.L_44:
        /*0688*/ 	.byte	0x04, 0x36
        /*068a*/ 	.short	(.L_46 - .L_45)
.L_45:
        /*068c*/ 	.word	0x00000008
.L_46:


//--------------------- .nv.callgraph             --------------------------
	.section	.nv.callgraph,"",@"SHT_CUDA_CALLGRAPH"
	.align	4
	.sectionentsize	8
	.align		4
        /*0000*/ 	.word	0x00000000
	.align		4
        /*0004*/ 	.word	0xffffffff
	.align		4
        /*0008*/ 	.word	index@(_Z40flashattn_streaming_16x16_kernel_mw_v7_4PK6__halfS1_S1_Pfiif)
	.align		4
        /*000c*/ 	.word	index@(vprintf)
	.align		4
        /*0010*/ 	.word	0x00000000
	.align		4
        /*0014*/ 	.word	0xfffffffe
	.align		4
        /*0018*/ 	.word	0x00000000
	.align		4
        /*001c*/ 	.word	0xfffffffd
	.align		4
        /*0020*/ 	.word	0x00000000
	.align		4
        /*0024*/ 	.word	0xfffffffc


//--------------------- .nv.constant4             --------------------------
	.section	.nv.constant4,"a",@progbits
	.align	8
	.align		8
.nv.constant4:
        /*0000*/ 	.dword	vprintf
	.align		8
        /*0008*/ 	.dword	$str
	.align		8
        /*0010*/ 	.dword	$str$1
	.align		8
        /*0018*/ 	.dword	$str$2
	.align		8
        /*0020*/ 	.dword	$str$3
	.align		8
        /*0028*/ 	.dword	$str$4
	.align		8
        /*0030*/ 	.dword	$str$5
	.align		8
        /*0038*/ 	.dword	$str$6


//--------------------- .text._Z40flashattn_streaming_16x16_kernel_mw_v7_4PK6__halfS1_S1_Pfiif --------------------------
	.section	.text._Z40flashattn_streaming_16x16_kernel_mw_v7_4PK6__halfS1_S1_Pfiif,"ax",@progbits
	.align	128
        .global         _Z40flashattn_streaming_16x16_kernel_mw_v7_4PK6__halfS1_S1_Pfiif
        .type           _Z40flashattn_streaming_16x16_kernel_mw_v7_4PK6__halfS1_S1_Pfiif,@function
        .size           _Z40flashattn_streaming_16x16_kernel_mw_v7_4PK6__halfS1_S1_Pfiif,(.L_x_175 - _Z40flashattn_streaming_16x16_kernel_mw_v7_4PK6__halfS1_S1_Pfiif)
        .other          _Z40flashattn_streaming_16x16_kernel_mw_v7_4PK6__halfS1_S1_Pfiif,@"STO_CUDA_ENTRY STV_DEFAULT"
_Z40flashattn_streaming_16x16_kernel_mw_v7_4PK6__halfS1_S1_Pfiif:
.text._Z40flashattn_streaming_16x16_kernel_mw_v7_4PK6__halfS1_S1_Pfiif:
[----:B------:R-:W1:Y:S01]  /*0000*/  LDC R1, c[0x0][0x37c] ;  /* 0x0000df00ff017b82 */ /* 0x000e620000000800 */
[----:B------:R-:W2:Y:S01]  /*0010*/  S2R R2, SR_CTAID.X ;  /* 0x0000000000027919 */ /* 0x000ea20000002500 */
[----:B------:R-:W2:Y:S01]  /*0020*/  LDCU UR4, c[0x0][0x3a0] ;  /* 0x00007400ff0477ac */ /* 0x000ea20008000800 */
[----:B-1----:R-:W-:Y:S01]  /*0030*/  IADD3 R1, PT, PT, R1, -0x20, RZ ;  /* 0xffffffe001017810 */ /* 0x002fe20007ffe0ff */
[----:B------:R-:W1:Y:S03]  /*0040*/  LDCU UR37, c[0x0][0x2f8] ;  /* 0x00005f00ff2577ac */ /* 0x000e660008000800 */
[----:B------:R-:W-:Y:S01]  /*0050*/  R2UR UR10, R1 ;  /* 0x00000000010a72ca */ /* 0x000fe200000e0000 */
[----:B------:R-:W3:-:S12]  /*0060*/  LDCU UR38, c[0x0][0x2fc] ;  /* 0x00005f80ff2677ac */ /* 0x000ed80008000800 */
[----:B-1----:R-:W-:-:S04]  /*0070*/  UIADD3 UR37, UP0, UPT, UR10, UR37, URZ ;  /* 0x000000250a257290 */ /* 0x002fc8000ff1e0ff */
[----:B---3--:R-:W-:Y:S01]  /*0080*/  UIADD3.X UR38, UPT, UPT, URZ, UR38, URZ, UP0, !UPT ;  /* 0x00000026ff267290 */ /* 0x008fe200087fe4ff */
[----:B--2---:R-:W-:-:S13]  /*0090*/  ISETP.GE.AND P0, PT, R2, UR4, PT ;  /* 0x0000000402007c0c */ /* 0x004fda000bf06270 */
[----:B------:R-:W-:Y:S05]  /*00a0*/  @P0 EXIT ;  /* 0x000000000000094d */ /* 0x000fea0003800000 */
[----:B------:R-:W1:Y:S01]  /*00b0*/  S2R R29, SR_TID.X ;  /* 0x00000000001d7919 */ /* 0x000e620000002100 */
[----:B------:R-:W2:Y:S01]  /*00c0*/  LDCU UR5, c[0x0][0x3a4] ;  /* 0x00007480ff0577ac */ /* 0x000ea20008000800 */
[----:B------:R-:W3:Y:S01]  /*00d0*/  LDC.64 R8, c[0x0][0x380] ;  /* 0x0000e000ff087b82 */ /* 0x000ee20000000a00 */
[----:B------:R-:W4:Y:S01]  /*00e0*/  LDCU.64 UR6, c[0x0][0x388] ;  /* 0x00007100ff0677ac */ /* 0x000f220008000a00 */
[----:B------:R-:W4:Y:S06]  /*00f0*/  LDCU.64 UR8, c[0x0][0x390] ;  /* 0x00007200ff0877ac */ /* 0x000f2c0008000a00 */
[----:B------:R-:W3:Y:S01]  /*0100*/  LDC.64 R34, c[0x0][0x358] ;  /* 0x0000d600ff227b82 */ /* 0x000ee20000000a00 */
[----:B--2---:R-:W-:-:S02]  /*0110*/  USHF.R.S32.HI UR4, URZ, 0x1f, UR5 ;  /* 0x0000001fff047899 */ /* 0x004fc40008011405 */
[----:B------:R-:W-:-:S04]  /*0120*/  IMAD.WIDE.U32 R6, R2, UR5, RZ ;  /* 0x0000000502067c25 */ /* 0x000fc8000f8e00ff */
[----:B------:R-:W-:Y:S02]  /*0130*/  IMAD.SHL.U32 R16, R6, 0x20, RZ ;  /* 0x0000002006107824 */ /* 0x000fe400078e00ff */
[----:B------:R-:W-:-:S03]  /*0140*/  IMAD R3, R2, UR4, R7 ;  /* 0x0000000402037c24 */ /* 0x000fc6000f8e0207 */
[C---:B----4-:R-:W-:Y:S02]  /*0150*/  IADD3 R36, P1, PT, R16.reuse, UR6, RZ ;  /* 0x0000000610247c10 */ /* 0x050fe4000ff3e0ff */
[----:B------:R-:W-:Y:S02]  /*0160*/  IADD3 R16, P2, PT, R16, UR8, RZ ;  /* 0x0000000810107c10 */ /* 0x000fe4000ff5e0ff */
[----:B-1----:R-:W-:-:S04]  /*0170*/  SHF.R.U32.HI R28, RZ, 0x5, R29 ;  /* 0x00000005ff1c7819 */ /* 0x002fc8000001161d */
[----:B------:R-:W-:-:S13]  /*0180*/  ISETP.NE.AND P0, PT, R28, 0x1, PT ;  /* 0x000000011c00780c */ /* 0x000fda0003f05270 */
[----:B------:R-:W1:Y:S01]  /*0190*/  @!P0 S2R R0, SR_LANEID ;  /* 0x0000000000008919 */ /* 0x000e620000000000 */
[----:B------:R-:W-:Y:S02]  /*01a0*/  @!P0 MOV R5, RZ ;  /* 0x000000ff00058202 */ /* 0x000fe40000000f00 */
[----:B-1----:R-:W-:Y:S02]  /*01b0*/  @!P0 LOP3.LUT R4, R0, 0x3, RZ, 0xc0, !PT ;  /* 0x0000000300048812 */ /* 0x002fe400078ec0ff */
[----:B------:R-:W-:Y:S02]  /*01c0*/  @!P0 SHF.R.U32.HI R7, RZ, 0x2, R0 ;  /* 0x00000002ff078819 */ /* 0x000fe40000011600 */
[----:B------:R-:W-:-:S03]  /*01d0*/  SHF.L.U64.HI R0, R6, 0x5, R3 ;  /* 0x0000000506007819 */ /* 0x000fc60000010203 */
[----:B------:R-:W-:Y:S01]  /*01e0*/  @!P0 IMAD.WIDE.U32 R6, R7, 0x8, R4 ;  /* 0x0000000807068825 */ /* 0x000fe200078e0004 */
[C---:B------:R-:W-:Y:S02]  /*01f0*/  IADD3.X R37, PT, PT, R0.reuse, UR7, RZ, P1, !PT ;  /* 0x0000000700257c10 */ /* 0x040fe40008ffe4ff */
[----:B------:R-:W-:Y:S01]  /*0200*/  IADD3.X R17, PT, PT, R0, UR9, RZ, P2, !PT ;  /* 0x0000000900117c10 */ /* 0x000fe200097fe4ff */
[----:B---3--:R-:W-:Y:S01]  /*0210*/  IMAD.WIDE.U32 R4, R2, 0x200, R8 ;  /* 0x0000020002047825 */ /* 0x008fe200078e0008 */
[----:B------:R-:W-:Y:S05]  /*0220*/  @!P0 WARPSYNC.ALL ;  /* 0x0000000000008948 */ /* 0x000fea0003800000 */
[----:B------:R-:W-:-:S02]  /*0230*/  @!P0 R2UR UR4, R34 ;  /* 0x00000000220482ca */ /* 0x000fc400000e0000 */
[C---:B------:R-:W-:Y:S02]  /*0240*/  @!P0 R2UR UR5, R35.reuse ;  /* 0x00000000230582ca */ /* 0x040fe400000e0000 */
[C---:B------:R-:W-:Y:S02]  /*0250*/  @!P0 R2UR UR6, R34.reuse ;  /* 0x00000000220682ca */ /* 0x040fe400000e0000 */
[C---:B------:R-:W-:Y:S02]  /*0260*/  @!P0 R2UR UR7, R35.reuse ;  /* 0x00000000230782ca */ /* 0x040fe400000e0000 */
[C---:B------:R-:W-:Y:S02]  /*0270*/  @!P0 R2UR UR8, R34.reuse ;  /* 0x00000000220882ca */ /* 0x040fe400000e0000 */
[----:B------:R-:W-:Y:S02]  /*0280*/  @!P0 R2UR UR9, R35 ;  /* 0x00000000230982ca */ /* 0x000fe400000e0000 */
[----:B------:R-:W-:-:S02]  /*0290*/  @!P0 R2UR UR12, R34 ;  /* 0x00000000220c82ca */ /* 0x000fc400000e0000 */
[----:B------:R-:W-:Y:S02]  /*02a0*/  @!P0 R2UR UR13, R35 ;  /* 0x00000000230d82ca */ /* 0x000fe400000e0000 */
[----:B------:R-:W-:-:S04]  /*02b0*/  @!P0 LEA R4, P1, R6, R4, 0x2 ;  /* 0x0000000406048211 */ /* 0x000fc800078210ff */
[----:B------:R-:W-:-:S05]  /*02c0*/  @!P0 LEA.HI.X R5, R6, R5, R7, 0x2, P1 ;  /* 0x0000000506058211 */ /* 0x000fca00008f1407 */
[----:B------:R1:W5:Y:S04]  /*02d0*/  @!P0 LDG.E R24, desc[UR4][R4.64] ;  /* 0x0000000404188981 */ /* 0x000368000c1e1900 */
[----:B------:R1:W5:Y:S04]  /*02e0*/  @!P0 LDG.E R25, desc[UR6][R4.64+0x100] ;  /* 0x0001000604198981 */ /* 0x000368000c1e1900 */
[----:B------:R1:W5:Y:S04]  /*02f0*/  @!P0 LDG.E R26, desc[UR8][R4.64+0x10] ;  /* 0x00001008041a8981 */ /* 0x000368000c1e1900 */
[----:B------:R1:W5:Y:S01]  /*0300*/  @!P0 LDG.E R27, desc[UR12][R4.64+0x110] ;  /* 0x0001100c041b8981 */ /* 0x000362000c1e1900 */
[----:B------:R-:W-:-:S02]  /*0310*/  ISETP.GT.U32.AND P0, PT, R29, 0xf, PT ;  /* 0x0000000f1d00780c */ /* 0x000fc40003f04070 */
[----:B------:R-:W-:-:S11]  /*0320*/  ISETP.GT.U32.AND P1, PT, R29, 0x1, PT ;  /* 0x000000011d00780c */ /* 0x000fd60003f24070 */
[----:B-1----:R-:W-:Y:S05]  /*0330*/  @P0 BRA `(.L_x_0) ;  /* 0x0000000000580947 */ /* 0x002fea0003800000 */
[----:B------:R-:W1:Y:S01]  /*0340*/  S2R R7, SR_CgaCtaId ;  /* 0x0000000000077919 */ /* 0x000e620000008800 */
[----:B------:R-:W2:Y:S01]  /*0350*/  LDC R9, c[0x0][0x360] ;  /* 0x0000d800ff097b82 */ /* 0x000ea20000000800 */
[----:B------:R-:W-:Y:S02]  /*0360*/  MOV R0, 0x400 ;  /* 0x0000040000007802 */ /* 0x000fe40000000f00 */
[----:B------:R-:W-:Y:S02]  /*0370*/  MOV R11, 0xf149f2ca ;  /* 0xf149f2ca000b7802 */ /* 0x000fe40000000f00 */
[C---:B------:R-:W-:Y:S01]  /*0380*/  IADD3 R6, PT, PT, R0.reuse, 0x80, RZ ;  /* 0x0000008000067810 */ /* 0x040fe20007ffe0ff */
[----:B------:R-:W-:Y:S01]  /*0390*/  VIADD R4, R0, 0x40 ;  /* 0x0000004000047836 */ /* 0x000fe20000000000 */
[----:B-1----:R-:W-:Y:S01]  /*03a0*/  LEA R3, R7, R0, 0x18 ;  /* 0x0000000007037211 */ /* 0x002fe200078ec0ff */
[----:B------:R-:W-:-:S03]  /*03b0*/  IMAD.MOV.U32 R0, RZ, RZ, R29 ;  /* 0x000000ffff007224 */ /* 0x000fc600078e001d */
[C---:B------:R-:W-:Y:S02]  /*03c0*/  LEA R5, R7.reuse, R4, 0x18 ;  /* 0x0000000407057211 */ /* 0x040fe400078ec0ff */
[----:B------:R-:W-:-:S07]  /*03d0*/  LEA R7, R7, R6, 0x18 ;  /* 0x0000000607077211 */ /* 0x000fce00078ec0ff */
.L_x_1:
[C---:B-1----:R-:W-:Y:S01]  /*03e0*/  IMAD R4, R0.reuse, 0x4, R3 ;  /* 0x0000000400047824 */ /* 0x042fe200078e0203 */
[C---:B------:R-:W-:Y:S01]  /*03f0*/  LEA R6, R0.reuse, R5, 0x2 ;  /* 0x0000000500067211 */ /* 0x040fe200078e10ff */
[----:B------:R-:W-:Y:S01]  /*0400*/  IMAD R8, R0, 0x40, R7 ;  /* 0x0000004000087824 */ /* 0x000fe200078e0207 */
[----:B--2---:R-:W-:Y:S02]  /*0410*/  IADD3 R0, PT, PT, R9, R0, RZ ;  /* 0x0000000009007210 */ /* 0x004fe40007ffe0ff */
[----:B------:R1:W-:Y:S02]  /*0420*/  STS [R4], R11 ;  /* 0x0000000b04007388 */ /* 0x0003e40000000800 */
[----:B------:R-:W-:Y:S02]  /*0430*/  ISETP.GE.U32.AND P0, PT, R0, 0x10, PT ;  /* 0x000000100000780c */ /* 0x000fe40003f06070 */
[----:B------:R1:W-:Y:S04]  /*0440*/  STS [R6], RZ ;  /* 0x000000ff06007388 */ /* 0x0003e80000000800 */
[----:B------:R1:W-:Y:S04]  /*0450*/  STS.128 [R8], RZ ;  /* 0x000000ff08007388 */ /* 0x0003e80000000c00 */
[----:B------:R1:W-:Y:S04]  /*0460*/  STS.128 [R8+0x10], RZ ;  /* 0x000010ff08007388 */ /* 0x0003e80000000c00 */
[----:B------:R1:W-:Y:S04]  /*0470*/  STS.128 [R8+0x20], RZ ;  /* 0x000020ff08007388 */ /* 0x0003e80000000c00 */
[----:B------:R1:W-:Y:S01]  /*0480*/  STS.128 [R8+0x30], RZ ;  /* 0x000030ff08007388 */ /* 0x0003e20000000c00 */
[----:B------:R-:W-:Y:S05]  /*0490*/  @!P0 BRA `(.L_x_1) ;  /* 0xfffffffc00d08947 */ /* 0x000fea000383ffff */
.L_x_0:
[----:B------:R-:W-:Y:S05]  /*04a0*/  WARPSYNC.ALL ;  /* 0x0000000000007948 */ /* 0x000fea0003800000 */
[----:B------:R-:W-:Y:S06]  /*04b0*/  BAR.SYNC.DEFER_BLOCKING 0x0 ;  /* 0x0000000000007b1d */ /* 0x000fec0000010000 */
[----:B------:R-:W-:Y:S04]  /*04c0*/  BSSY.RECONVERGENT B0, `(.L_x_2) ;  /* 0x000000d000007945 */ /* 0x000fe80003800200 */
[----:B------:R-:W-:Y:S05]  /*04d0*/  @P1 BRA `(.L_x_3) ;  /* 0x00000000002c1947 */ /* 0x000fea0003800000 */
[----:B------:R-:W2:Y:S01]  /*04e0*/  S2UR UR6, SR_CgaCtaId ;  /* 0x00000000000679c3 */ /* 0x000ea20000008800 */
[----:B------:R-:W-:Y:S01]  /*04f0*/  UMOV UR5, 0x400 ;  /* 0x0000040000057882 */ /* 0x000fe20000000000 */
[----:B-1----:R-:W-:Y:S01]  /*0500*/  IMAD.MOV.U32 R4, RZ, RZ, -0x1 ;  /* 0xffffffffff047424 */ /* 0x002fe200078e00ff */
[----:B------:R-:W-:Y:S02]  /*0510*/  UIADD3 UR4, UPT, UPT, UR5, 0x1080, URZ ;  /* 0x0000108005047890 */ /* 0x000fe4000fffe0ff */
[----:B------:R-:W-:Y:S02]  /*0520*/  UIADD3 UR5, UPT, UPT, UR5, 0x1088, URZ ;  /* 0x0000108805057890 */ /* 0x000fe4000fffe0ff */
[----:B--2---:R-:W-:Y:S02]  /*0530*/  ULEA UR4, UR6, UR4, 0x18 ;  /* 0x0000000406047291 */ /* 0x004fe4000f8ec0ff */
[----:B------:R-:W-:-:S04]  /*0540*/  ULEA UR5, UR6, UR5, 0x18 ;  /* 0x0000000506057291 */ /* 0x000fc8000f8ec0ff */
[C---:B------:R-:W-:Y:S02]  /*0550*/  LEA R0, R29.reuse, UR4, 0x2 ;  /* 0x000000041d007c11 */ /* 0x040fe4000f8e10ff */
[----:B------:R-:W-:-:S03]  /*0560*/  LEA R3, R29, UR5, 0x2 ;  /* 0x000000051d037c11 */ /* 0x000fc6000f8e10ff */
[----:B------:R2:W-:Y:S04]  /*0570*/  STS [R0], R4 ;  /* 0x0000000400007388 */ /* 0x0005e80000000800 */
[----:B------:R2:W-:Y:S02]  /*0580*/  STS [R3], R4 ;  /* 0x0000000403007388 */ /* 0x0005e40000000800 */
.L_x_3:
[----:B------:R-:W-:Y:S05]  /*0590*/  BSYNC.RECONVERGENT B0 ;  /* 0x0000000000007941 */ /* 0x000fea0003800200 */
.L_x_2:
[----:B------:R-:W-:Y:S01]  /*05a0*/  BAR.SYNC.DEFER_BLOCKING 0x0 ;  /* 0x0000000000007b1d */ /* 0x000fe20000010000 */
[C---:B------:R-:W-:Y:S02]  /*05b0*/  ISETP.GT.U32.AND P0, PT, R29.reuse, 0x1f, PT ;  /* 0x0000001f1d00780c */ /* 0x040fe40003f04070 */
[----:B------:R-:W-:-:S11]  /*05c0*/  LOP3.LUT R30, R29, 0x1f, RZ, 0xc0, !PT ;  /* 0x0000001f1d1e7812 */ /* 0x000fd600078ec0ff */
[----:B------:R-:W-:Y:S05]  /*05d0*/  @P0 BRA `(.L_x_4) ;  /* 0x00000004007c0947 */ /* 0x000fea0003800000 */
[----:B------:R-:W-:Y:S01]  /*05e0*/  LOP3.LUT P0, R22, R2, RZ, R29, 0xfa, !PT ;  /* 0x000000ff02167212 */ /* 0x000fe2000780fa1d */
[----:B------:R-:W-:-:S12]  /*05f0*/  BSSY.RECONVERGENT B6, `(.L_x_5) ;  /* 0x000000a000067945 */ /* 0x000fd80003800200 */
[----:B------:R-:W-:Y:S05]  /*0600*/  @P0 BRA `(.L_x_6) ;  /* 0x0000000000200947 */ /* 0x000fea0003800000 */
[----:B--2---:R-:W-:Y:S01]  /*0610*/  MOV R0, 0x0 ;  /* 0x0000000000007802 */ /* 0x004fe20000000f00 */
[----:B------:R-:W2:Y:S01]  /*0620*/  LDCU.64 UR4, c[0x4][0x8] ;  /* 0x01000100ff0477ac */ /* 0x000ea20008000a00 */
[----:B-1----:R-:W-:Y:S02]  /*0630*/  CS2R R6, SRZ ;  /* 0x0000000000067805 */ /* 0x002fe4000001ff00 */
[----:B------:R1:W3:Y:S01]  /*0640*/  LDC.64 R8, c[0x4][R0] ;  /* 0x0100000000087b82 */ /* 0x0002e20000000a00 */
[----:B--2---:R-:W-:Y:S01]  /*0650*/  MOV R4, UR4 ;  /* 0x0000000400047c02 */ /* 0x004fe20008000f00 */
[----:B-1----:R-:W-:-:S07]  /*0660*/  IMAD.U32 R5, RZ, RZ, UR5 ;  /* 0x00000005ff057e24 */ /* 0x002fce000f8e00ff */
[----:B------:R-:W-:-:S07]  /*0670*/  LEPC R20, `(.L_x_6) ;  /* 0x000000001014794e */ /* 0x000fce0000000000 */
[----:B---3-5:R-:W-:Y:S05]  /*0680*/  CALL.ABS.NOINC R8 ;  /* 0x0000000008007343 */ /* 0x028fea0003c00000 */
.L_x_6:
[----:B------:R-:W-:Y:S05]  /*0690*/  BSYNC.RECONVERGENT B6 ;  /* 0x0000000000067941 */ /* 0x000fea0003800200 */
.L_x_5:
[----:B------:R-:W3:Y:S02]  /*06a0*/  LDCU UR7, c[0x0][0x3a4] ;  /* 0x00007480ff0777ac */ /* 0x000ee40008000800 */
[----:B---3--:R-:W-:-:S09]  /*06b0*/  UISETP.GE.AND UP0, UPT, UR7, 0x10, UPT ;  /* 0x000000100700788c */ /* 0x008fd2000bf06270 */
[----:B------:R-:W-:Y:S05]  /*06c0*/  BRA.U !UP0, `(.L_x_4) ;  /* 0x0000000508407547 */ /* 0x000fea000b800000 */
[----:B------:R-:W3:Y:S01]  /*06d0*/  S2UR UR6, SR_CgaCtaId ;  /* 0x00000000000679c3 */ /* 0x000ee20000008800 */
[----:B------:R-:W-:Y:S01]  /*06e0*/  UMOV UR5, 0x400 ;  /* 0x0000040000057882 */ /* 0x000fe20000000000 */
[----:B--2---:R-:W-:Y:S01]  /*06f0*/  SHF.L.U32 R3, R29, 0x3, RZ ;  /* 0x000000031d037819 */ /* 0x004fe200000006ff */
[----:B------:R-:W-:Y:S01]  /*0700*/  UIADD3 UR4, UPT, UPT, UR5, 0x480, URZ ;  /* 0x0000048005047890 */ /* 0x000fe2000fffe0ff */
[----:B------:R-:W-:Y:S01]  /*0710*/  SHF.R.U32.HI R0, RZ, 0x1, R29 ;  /* 0x00000001ff007819 */ /* 0x000fe2000001161d */
[----:B------:R-:W-:Y:S01]  /*0720*/  UIADD3 UR5, UPT, UPT, UR5, 0x880, URZ ;  /* 0x0000088005057890 */ /* 0x000fe2000fffe0ff */
[----:B------:R-:W-:Y:S01]  /*0730*/  LOP3.LUT R3, R3, 0x8, RZ, 0xc0, !PT ;  /* 0x0000000803037812 */ /* 0x000fe200078ec0ff */
[----:B-1----:R-:W-:Y:S01]  /*0740*/  IMAD.SHL.U32 R4, R29, 0x10, RZ ;  /* 0x000000101d047824 */ /* 0x002fe200078e00ff */
[----:B------:R-:W-:Y:S01]  /*0750*/  R2UR UR8, R34 ;  /* 0x00000000220872ca */ /* 0x000fe200000e0000 */
[----:B------:R-:W-:Y:S01]  /*0760*/  UISETP.GE.U32.AND UP0, UPT, UR7, 0x20, UPT ;  /* 0x000000200700788c */ /* 0x000fe2000bf06070 */
[----:B------:R-:W-:Y:S01]  /*0770*/  R2UR UR9, R35 ;  /* 0x00000000230972ca */ /* 0x000fe200000e0000 */
[----:B------:R-:W-:Y:S01]  /*0780*/  IMAD R19, R0, UR7, R3 ;  /* 0x0000000700137c24 */ /* 0x000fe2000f8e0203 */
[----:B------:R-:W-:-:S02]  /*0790*/  R2UR UR10, R34 ;  /* 0x00000000220a72ca */ /* 0x000fc400000e0000 */
[----:B------:R-:W-:Y:S01]  /*07a0*/  R2UR UR11, R35 ;  /* 0x00000000230b72ca */ /* 0x000fe200000e0000 */
[----:B------:R-:W-:Y:S01]  /*07b0*/  IMAD.WIDE.U32 R18, R19, 0x2, R36 ;  /* 0x0000000213127825 */ /* 0x000fe200078e0024 */
[----:B------:R-:W-:Y:S02]  /*07c0*/  LEA R5, R0, R3, 0x4 ;  /* 0x0000000300057211 */ /* 0x000fe400078e20ff */
[----:B------:R-:W-:-:S03]  /*07d0*/  LOP3.LUT R4, R4, 0x10, RZ, 0xc0, !PT ;  /* 0x0000001004047812 */ /* 0x000fc600078ec0ff */
[----:B------:R-:W-:Y:S01]  /*07e0*/  IMAD.WIDE.U32 R16, R5, 0x2, R16 ;  /* 0x0000000205107825 */ /* 0x000fe200078e0010 */
[----:B---3--:R-:W-:Y:S02]  /*07f0*/  ULEA UR4, UR6, UR4, 0x18 ;  /* 0x0000000406047291 */ /* 0x008fe4000f8ec0ff */
[----:B------:R-:W-:-:S04]  /*0800*/  ULEA UR5, UR6, UR5, 0x18 ;  /* 0x0000000506057291 */ /* 0x000fc8000f8ec0ff */
[C---:B------:R-:W-:Y:S02]  /*0810*/  LEA R3, R0.reuse, UR4, 0x5 ;  /* 0x0000000400037c11 */ /* 0x040fe4000f8e28ff */
[----:B------:R-:W-:-:S03]  /*0820*/  LEA R7, R0, UR5, 0x5 ;  /* 0x0000000500077c11 */ /* 0x000fc6000f8e28ff */
[----:B------:R-:W-:Y:S01]  /*0830*/  IMAD.IADD R23, R3, 0x1, R4 ;  /* 0x0000000103177824 */ /* 0x000fe200078e0204 */
[----:B------:R-:W-:-:S04]  /*0840*/  IADD3 R31, PT, PT, R4, R7, RZ ;  /* 0x00000007041f7210 */ /* 0x000fc80007ffe0ff */
[----:B------:R-:W-:Y:S01]  /*0850*/  @!PT LDS RZ, [RZ] ;  /* 0x00000000fffff984 */ /* 0x000fe20000000800 */
[----:B------:R-:W-:Y:S01]  /*0860*/  @!PT LDS RZ, [RZ] ;  /* 0x00000000fffff984 */ /* 0x000fe20000000800 */
[----:B------:R-:W-:Y:S01]  /*0870*/  @!PT LDS RZ, [RZ] ;  /* 0x00000000fffff984 */ /* 0x000fe20000000800 */
[----:B------:R1:W-:Y:S04]  /*0880*/  LDGSTS.E.BYPASS.128 [R23], desc[UR8][R18.64] ;  /* 0x0000000012177fae */ /* 0x0003e8000b981808 */
[----:B------:R1:W-:Y:S04]  /*0890*/  LDGSTS.E.BYPASS.128 [R31], desc[UR10][R16.64] ;  /* 0x00000000101f7fae */ /* 0x0003e8000b98180a */
[----:B------:R-:W0:Y:S01]  /*08a0*/  LDGDEPBAR ;  /* 0x00000000000079af */ /* 0x000e220000000000 */
[----:B------:R-:W-:Y:S05]  /*08b0*/  BRA.U !UP0, `(.L_x_7) ;  /* 0x0000000108607547 */ /* 0x000fea000b800000 */
[----:B------:R-:W-:Y:S01]  /*08c0*/  ISETP.NE.AND P0, PT, R22, RZ, PT ;  /* 0x000000ff1600720c */ /* 0x000fe20003f05270 */
[----:B------:R-:W-:-:S12]  /*08d0*/  BSSY.RECONVERGENT B6, `(.L_x_8) ;  /* 0x000000a000067945 */ /* 0x000fd80003800200 */
[----:B------:R-:W-:Y:S05]  /*08e0*/  @P0 BRA `(.L_x_9) ;  /* 0x0000000000200947 */ /* 0x000fea0003800000 */
[----:B------:R-:W-:Y:S01]  /*08f0*/  MOV R0, 0x0 ;  /* 0x0000000000007802 */ /* 0x000fe20000000f00 */
[----:B------:R-:W2:Y:S01]  /*0900*/  LDCU.64 UR4, c[0x4][0x10] ;  /* 0x01000200ff0477ac */ /* 0x000ea20008000a00 */
[----:B------:R-:W-:Y:S02]  /*0910*/  CS2R R6, SRZ ;  /* 0x0000000000067805 */ /* 0x000fe4000001ff00 */
[----:B------:R3:W4:Y:S01]  /*0920*/  LDC.64 R8, c[0x4][R0] ;  /* 0x0100000000087b82 */ /* 0x0007220000000a00 */
[----:B--2---:R-:W-:Y:S01]  /*0930*/  IMAD.U32 R4, RZ, RZ, UR4 ;  /* 0x00000004ff047e24 */ /* 0x004fe2000f8e00ff */
[----:B---3--:R-:W-:-:S07]  /*0940*/  MOV R5, UR5 ;  /* 0x0000000500057c02 */ /* 0x008fce0008000f00 */
[----:B------:R-:W-:-:S07]  /*0950*/  LEPC R20, `(.L_x_9) ;  /* 0x000000001014794e */ /* 0x000fce0000000000 */
[----:B-1--45:R-:W-:Y:S05]  /*0960*/  CALL.ABS.NOINC R8 ;  /* 0x0000000008007343 */ /* 0x032fea0003c00000 */
.L_x_9:
[----:B------:R-:W-:Y:S05]  /*0970*/  BSYNC.RECONVERGENT B6 ;  /* 0x0000000000067941 */ /* 0x000fea0003800200 */
.L_x_8:
[C---:B------:R-:W-:Y:S02]  /*0980*/  R2UR UR4, R34.reuse ;  /* 0x00000000220472ca */ /* 0x040fe400000e0000 */
[C---:B------:R-:W-:Y:S02]  /*0990*/  R2UR UR5, R35.reuse ;  /* 0x00000000230572ca */ /* 0x040fe400000e0000 */
[----:B------:R-:W-:Y:S02]  /*09a0*/  R2UR UR6, R34 ;  /* 0x00000000220672ca */ /* 0x000fe400000e0000 */
[----:B------:R-:W-:-:S09]  /*09b0*/  R2UR UR7, R35 ;  /* 0x00000000230772ca */ /* 0x000fd200000e0000 */
[----:B------:R-:W-:Y:S01]  /*09c0*/  @!PT LDS RZ, [RZ] ;  /* 0x00000000fffff984 */ /* 0x000fe20000000800 */
[----:B------:R-:W-:Y:S01]  /*09d0*/  @!PT LDS RZ, [RZ] ;  /* 0x00000000fffff984 */ /* 0x000fe20000000800 */
[----:B------:R-:W-:Y:S01]  /*09e0*/  @!PT LDS RZ, [RZ] ;  /* 0x00000000fffff984 */ /* 0x000fe20000000800 */
[----:B------:R2:W-:Y:S04]  /*09f0*/  LDGSTS.E.BYPASS.128 [R23+0x200], desc[UR4][R18.64+0x20] ;  /* 0x0020002012177fae */ /* 0x0005e8000b981804 */
[----:B------:R2:W-:Y:S04]  /*0a00*/  LDGSTS.E.BYPASS.128 [R31+0x200], desc[UR6][R16.64+0x200] ;  /* 0x00200200101f7fae */ /* 0x0005e8000b981806 */
[----:B------:R-:W0:Y:S01]  /*0a10*/  LDGDEPBAR ;  /* 0x00000000000079af */ /* 0x000e220000000000 */
[----:B------:R-:W-:-:S04]  /*0a20*/  DEPBAR.LE SB0, 0x1 ;  /* 0x000080400000791a */ /* 0x000fc80000000000 */
[----:B------:R-:W-:Y:S05]  /*0a30*/  BRA `(.L_x_10) ;  /* 0x0000000000047947 */ /* 0x000fea0003800000 */
.L_x_7:
[----:B------:R-:W-:-:S04]  /*0a40*/  DEPBAR.LE SB0, 0x0 ;  /* 0x000080000000791a */ /* 0x000fc80000000000 */
.L_x_10:
[----:B------:R-:W-:Y:S02]  /*0a50*/  ISETP.NE.AND P0, PT, R30, RZ, PT ;  /* 0x000000ff1e00720c */ /* 0x000fe40003f05270 */
[----:B------:R-:W-:Y:S01]  /*0a60*/  ISETP.NE.AND P1, PT, R22, RZ, PT ;  /* 0x000000ff1600720c */ /* 0x000fe20003f25270 */
[----:B------:R-:W-:Y:S01]  /*0a70*/  @!PT LDS RZ, [RZ] ;  /* 0x00000000fffff984 */ /* 0x000fe20000000800 */
[----:B------:R-:W-:Y:S01]  /*0a80*/  @!PT LDS RZ, [RZ] ;  /* 0x00000000fffff984 */ /* 0x000fe20000000800 */
[----:B------:R-:W-:Y:S01]  /*0a90*/  @!PT LDS RZ, [RZ] ;  /* 0x00000000fffff984 */ /* 0x000fe20000000800 */
[----:B------:R-:W-:Y:S01]  /*0aa0*/  @!PT LDS RZ, [RZ] ;  /* 0x00000000fffff984 */ /* 0x000fe20000000800 */
[----:B------:R3:W-:Y:S06]  /*0ab0*/  MEMBAR.SC.CTA ;  /* 0x0000000000007992 */ /* 0x0007ec0000000000 */
[----:B---3--:R-:W-:Y:S04]  /*0ac0*/  BSSY.RECONVERGENT B0, `(.L_x_11) ;  /* 0x0000007000007945 */ /* 0x008fe80003800200 */
[----:B------:R-:W-:Y:S05]  /*0ad0*/  @P0 BRA `(.L_x_12) ;  /* 0x0000000000140947 */ /* 0x000fea0003800000 */
[----:B------:R-:W3:Y:S01]  /*0ae0*/  S2UR UR5, SR_CgaCtaId ;  /* 0x00000000000579c3 */ /* 0x000ee20000008800 */
[----:B------:R-:W-:Y:S02]  /*0af0*/  UMOV UR4, 0x400 ;  /* 0x0000040000047882 */ /* 0x000fe40000000000 */
[----:B------:R-:W-:-:S04]  /*0b00*/  UIADD3 UR4, UPT, UPT, UR4, 0x1080, URZ ;  /* 0x0000108004047890 */ /* 0x000fc8000fffe0ff */
[----:B---3--:R-:W-:-:S09]  /*0b10*/  ULEA UR4, UR5, UR4, 0x18 ;  /* 0x0000000405047291 */ /* 0x008fd2000f8ec0ff */
[----:B------:R-:W-:Y:S03]  /*0b20*/  ATOMS.EXCH RZ, [UR4], RZ ;  /* 0x000000ffffff798c */ /* 0x000fe6000c000004 */
.L_x_12:
[----:B------:R-:W-:Y:S05]  /*0b30*/  BSYNC.RECONVERGENT B0 ;  /* 0x0000000000007941 */ /* 0x000fea0003800200 */
.L_x_11:
[----:B------:R-:W-:Y:S05]  /*0b40*/  @P1 BRA `(.L_x_4) ;  /* 0x0000000000201947 */ /* 0x000fea0003800000 */
[----:B------:R-:W-:Y:S01]  /*0b50*/  MOV R0, 0x0 ;  /* 0x0000000000007802 */ /* 0x000fe20000000f00 */
[----:B------:R-:W3:Y:S01]  /*0b60*/  LDCU.64 UR4, c[0x4][0x18] ;  /* 0x01000300ff0477ac */ /* 0x000ee20008000a00 */
[----:B------:R-:W-:Y:S02]  /*0b70*/  CS2R R6, SRZ ;  /* 0x0000000000067805 */ /* 0x000fe4000001ff00 */
[----:B------:R4:W1:Y:S01]  /*0b80*/  LDC.64 R8, c[0x4][R0] ;  /* 0x0100000000087b82 */ /* 0x0008620000000a00 */
[----:B---3--:R-:W-:Y:S01]  /*0b90*/  IMAD.U32 R4, RZ, RZ, UR4 ;  /* 0x00000004ff047e24 */ /* 0x008fe2000f8e00ff */
[----:B----4-:R-:W-:-:S07]  /*0ba0*/  MOV R5, UR5 ;  /* 0x0000000500057c02 */ /* 0x010fce0008000f00 */
[----:B------:R-:W-:-:S07]  /*0bb0*/  LEPC R20, `(.L_x_4) ;  /* 0x000000001014794e */ /* 0x000fce0000000000 */
[----:B-12--5:R-:W-:Y:S05]  /*0bc0*/  CALL.ABS.NOINC R8 ;  /* 0x0000000008007343 */ /* 0x026fea0003c00000 */
.L_x_4:
[----:B------:R-:W-:Y:S05]  /*0bd0*/  WARPSYNC.ALL ;  /* 0x0000000000007948 */ /* 0x000fea0003800000 */
[----:B------:R-:W3:Y:S02]  /*0be0*/  LDCU UR5, c[0x0][0x3a4] ;  /* 0x00007480ff0577ac */ /* 0x000ee40008000800 */
[----:B---3--:R-:W-:Y:S01]  /*0bf0*/  UISETP.GE.AND UP0, UPT, UR5, 0x10, UPT ;  /* 0x000000100500788c */ /* 0x008fe2000bf06270 */
[----:B------:R-:W-:Y:S08]  /*0c00*/  BAR.SYNC.DEFER_BLOCKING 0x0 ;  /* 0x0000000000007b1d */ /* 0x000ff00000010000 */
[----:B------:R-:W-:Y:S05]  /*0c10*/  BRA.U !UP0, `(.L_x_13) ;  /* 0x0000002508c47547 */ /* 0x000fea000b800000 */
[----:B------:R-:W-:Y:S01]  /*0c20*/  USHF.R.S32.HI UR4, URZ, 0x1f, UR5 ;  /* 0x0000001fff047899 */ /* 0x000fe20008011405 */
[----:B------:R-:W-:Y:S01]  /*0c30*/  IMAD.SHL.U32 R32, R29, 0x8, RZ ;  /* 0x000000081d207824 */ /* 0x000fe200078e00ff */
[----:B-12---:R-:W-:Y:S01]  /*0c40*/  SHF.R.U32.HI R31, RZ, 0x1, R30 ;  /* 0x00000001ff1f7819 */ /* 0x006fe2000001161e */
[----:B------:R-:W-:Y:S01]  /*0c50*/  UMOV UR36, URZ ;  /* 0x000000ff00247c82 */ /* 0x000fe20008000000 */
[----:B------:R-:W-:Y:S02]  /*0c60*/  ULEA.HI UR4, UR4, UR5, URZ, 0x4 ;  /* 0x0000000504047291 */ /* 0x000fe4000f8f20ff */
[----:B------:R-:W-:Y:S02]  /*0c70*/  LOP3.LUT R32, R32, 0x8, RZ, 0xc0, !PT ;  /* 0x0000000820207812 */ /* 0x000fe400078ec0ff */
[----:B------:R-:W-:-:S12]  /*0c80*/  USHF.R.S32.HI UR39, URZ, 0x4, UR4 ;  /* 0x00000004ff277899 */ /* 0x000fd80008011404 */
.L_x_44:
[----:B------:R-:W-:Y:S01]  /*0c90*/  ISETP.NE.AND P0, PT, R28, RZ, PT ;  /* 0x000000ff1c00720c */ /* 0x000fe20003f05270 */
[----:B-1----:R-:W1:Y:S01]  /*0ca0*/  LDCU UR40, c[0x0][0x3a8] ;  /* 0x00007500ff2877ac */ /* 0x002e620008000800 */
[----:B------:R-:W-:-:S11]  /*0cb0*/  ULOP3.LUT UR41, UR36, 0x1, URZ, 0xc0, !UPT ;  /* 0x0000000124297892 */ /* 0x000fd6000f8ec0ff */
[----:B--2---:R-:W-:Y:S05]  /*0cc0*/  @!P0 BRA `(.L_x_14) ;  /* 0x0000001c00588947 */ /* 0x004fea0003800000 */
[----:B------:R-:W-:-:S13]  /*0cd0*/  ISETP.NE.AND P0, PT, R28, 0x1, PT ;  /* 0x000000011c00780c */ /* 0x000fda0003f05270 */
[----:B------:R-:W-:Y:S05]  /*0ce0*/  @P0 BRA `(.L_x_15) ;  /* 0x00000024007c0947 */ /* 0x000fea0003800000 */
[----:B------:R-:W2:Y:S01]  /*0cf0*/  S2UR UR5, SR_CgaCtaId ;  /* 0x00000000000579c3 */ /* 0x000ea20000008800 */
[----:B------:R-:W-:Y:S01]  /*0d00*/  UMOV UR4, 0x400 ;  /* 0x0000040000047882 */ /* 0x000fe20000000000 */
[----:B------:R-:W-:Y:S01]  /*0d10*/  MOV R16, UR41 ;  /* 0x0000002900107c02 */ /* 0x000fe20008000f00 */
[----:B------:R-:W-:-:S04]  /*0d20*/  UIADD3 UR4, UPT, UPT, UR4, 0x1080, URZ ;  /* 0x0000108004047890 */ /* 0x000fc8000fffe0ff */
[----:B--2---:R-:W-:-:S06]  /*0d30*/  ULEA UR4, UR5, UR4, 0x18 ;  /* 0x0000000405047291 */ /* 0x004fcc000f8ec0ff */
[----:B------:R-:W-:-:S05]  /*0d40*/  LEA R16, R16, UR4, 0x2 ;  /* 0x0000000410107c11 */ /* 0x000fca000f8e10ff */
[----:B------:R-:W2:Y:S02]  /*0d50*/  LDS R0, [R16] ;  /* 0x0000000010007984 */ /* 0x000ea40000000800 */
[----:B--2---:R-:W-:-:S13]  /*0d60*/  ISETP.GE.AND P0, PT, R0, UR36, PT ;  /* 0x0000002400007c0c */ /* 0x004fda000bf06270 */
[----:B------:R-:W-:Y:S05]  /*0d70*/  @P0 BRA `(.L_x_16) ;  /* 0x0000000000940947 */ /* 0x000fea0003800000 */
[----:B------:R-:W-:-:S07]  /*0d80*/  IMAD.MOV.U32 R0, RZ, RZ, RZ ;  /* 0x000000ffff007224 */ /* 0x000fce00078e00ff */
.L_x_20:
[----:B------:R-:W-:Y:S01]  /*0d90*/  IADD3 R0, PT, PT, R0, 0x1, RZ ;  /* 0x0000000100007810 */ /* 0x000fe20007ffe0ff */
[----:B------:R-:W-:Y:S05]  /*0da0*/  YIELD ;  /* 0x0000000000007946 */ /* 0x000fea0003800000 */
[----:B------:R-:W-:Y:S01]  /*0db0*/  ISETP.NE.AND P0, PT, R0, 0x4000000, PT ;  /* 0x040000000000780c */ /* 0x000fe20003f05270 */
[----:B------:R-:W-:Y:S03]  /*0dc0*/  BSSY.RECONVERGENT B6, `(.L_x_17) ;  /* 0x000001d000067945 */ /* 0x000fe60003800200 */
[----:B------:R-:W-:-:S02]  /*0dd0*/  ISETP.NE.OR P1, PT, R30, RZ, P0 ;  /* 0x000000ff1e00720c */ /* 0x000fc40000725670 */
[----:B------:R-:W-:-:S11]  /*0de0*/  SEL R0, R0, RZ, P0 ;  /* 0x000000ff00007207 */ /* 0x000fd60000000000 */
[----:B------:R-:W-:Y:S05]  /*0df0*/  @P1 BRA `(.L_x_18) ;  /* 0x0000000000641947 */ /* 0x000fea0003800000 */
[----:B------:R-:W2:Y:S01]  /*0e00*/  S2UR UR5, SR_CgaCtaId ;  /* 0x00000000000579c3 */ /* 0x000ea20000008800 */
[----:B------:R-:W-:Y:S01]  /*0e10*/  UMOV UR4, 0x400 ;  /* 0x0000040000047882 */ /* 0x000fe20000000000 */
[----:B------:R-:W-:Y:S01]  /*0e20*/  MOV R10, 0x0 ;  /* 0x00000000000a7802 */ /* 0x000fe20000000f00 */
[----:B------:R-:W-:Y:S01]  /*0e30*/  IMAD.U32 R3, RZ, RZ, UR36 ;  /* 0x00000024ff037e24 */ /* 0x000fe2000f8e00ff */
[----:B------:R-:W-:Y:S01]  /*0e40*/  MOV R12, UR41 ;  /* 0x00000029000c7c02 */ /* 0x000fe20008000f00 */
[----:B------:R-:W3:Y:S01]  /*0e50*/  LDCU.64 UR6, c[0x4][0x20] ;  /* 0x01000400ff0677ac */ /* 0x000ee20008000a00 */
[----:B------:R-:W-:Y:S01]  /*0e60*/  IMAD.U32 R6, RZ, RZ, UR37 ;  /* 0x00000025ff067e24 */ /* 0x000fe2000f8e00ff */
[----:B------:R-:W-:Y:S01]  /*0e70*/  MOV R7, UR38 ;  /* 0x0000002600077c02 */ /* 0x000fe20008000f00 */
[----:B------:R-:W4:Y:S01]  /*0e80*/  LDC.64 R10, c[0x4][R10] ;  /* 0x010000000a0a7b82 */ /* 0x000f220000000a00 */
[----:B---3--:R-:W-:Y:S01]  /*0e90*/  IMAD.U32 R4, RZ, RZ, UR6 ;  /* 0x00000006ff047e24 */ /* 0x008fe2000f8e00ff */
[----:B--2---:R-:W-:Y:S01]  /*0ea0*/  ULEA UR4, UR5, UR4, 0x18 ;  /* 0x0000000405047291 */ /* 0x004fe2000f8ec0ff */
[----:B------:R-:W-:-:S08]  /*0eb0*/  MOV R5, UR7 ;  /* 0x0000000700057c02 */ /* 0x000fd00008000f00 */
[----:B------:R-:W2:Y:S04]  /*0ec0*/  LDS R13, [UR4+0x1080] ;  /* 0x00108004ff0d7984 */ /* 0x000ea80008000800 */
[----:B------:R-:W-:Y:S04]  /*0ed0*/  LDS R8, [UR4+0x1084] ;  /* 0x00108404ff087984 */ /* 0x000fe80008000800 */
[----:B------:R-:W3:Y:S04]  /*0ee0*/  LDS R9, [UR4+0x1088] ;  /* 0x00108804ff097984 */ /* 0x000ee80008000800 */
[----:B------:R-:W1:Y:S01]  /*0ef0*/  LDS R0, [UR4+0x108c] ;  /* 0x00108c04ff007984 */ /* 0x000e620008000800 */
[----:B------:R-:W4:Y:S02]  /*0f00*/  LDCU UR4, c[0x0][0x2f8] ;  /* 0x00005f00ff0477ac */ /* 0x000f240008000800 */
[----:B----4-:R-:W-:-:S09]  /*0f10*/  UIADD3 UR4, UPT, UPT, -UR4, UR37, URZ ;  /* 0x0000002504047290 */ /* 0x010fd2000fffe1ff */
[----:B------:R4:W-:Y:S04]  /*0f20*/  STL.64 [UR4], R2 ;  /* 0x00000002ff007987 */ /* 0x0009e80008100a04 */
[----:B--2---:R4:W-:Y:S04]  /*0f30*/  STL.64 [UR4+0x8], R12 ;  /* 0x0000080cff007987 */ /* 0x0049e80008100a04 */
[----:B---3--:R4:W-:Y:S04]  /*0f40*/  STL.64 [UR4+0x10], R8 ;  /* 0x00001008ff007987 */ /* 0x0089e80008100a04 */
[----:B-1----:R4:W-:Y:S02]  /*0f50*/  STL [UR4+0x18], R0 ;  /* 0x00001800ff007987 */ /* 0x0029e40008100804 */
[----:B------:R-:W-:-:S07]  /*0f60*/  LEPC R20, `(.L_x_19) ;  /* 0x000000001014794e */ /* 0x000fce0000000000 */
[----:B----45:R-:W-:Y:S05]  /*0f70*/  CALL.ABS.NOINC R10 ;  /* 0x000000000a007343 */ /* 0x030fea0003c00000 */
.L_x_19:
[----:B------:R-:W-:-:S07]  /*0f80*/  IMAD.MOV.U32 R0, RZ, RZ, RZ ;  /* 0x000000ffff007224 */ /* 0x000fce00078e00ff */
.L_x_18:
[----:B-1----:R-:W-:Y:S05]  /*0f90*/  BSYNC.RECONVERGENT B6 ;  /* 0x0000000000067941 */ /* 0x002fea0003800200 */
.L_x_17:
[----:B------:R-:W1:Y:S02]  /*0fa0*/  LDS R3, [R16] ;  /* 0x0000000010037984 */ /* 0x000e640000000800 */
[----:B-1----:R-:W-:-:S13]  /*0fb0*/  ISETP.GE.AND P0, PT, R3, UR36, PT ;  /* 0x0000002403007c0c */ /* 0x002fda000bf06270 */
[----:B------:R-:W-:Y:S05]  /*0fc0*/  @!P0 BRA `(.L_x_20) ;  /* 0xfffffffc00708947 */ /* 0x000fea000383ffff */
.L_x_16:
[----:B------:R-:W2:Y:S01]  /*0fd0*/  S2R R12, SR_LANEID ;  /* 0x00000000000c7919 */ /* 0x000ea20000000000 */
[----:B------:R-:W-:Y:S02]  /*0fe0*/  MOV R38, 0x400 ;  /* 0x0000040000267802 */ /* 0x000fe40000000f00 */
[----:B------:R-:W-:Y:S01]  /*0ff0*/  MOV R5, UR41 ;  /* 0x0000002900057c02 */ /* 0x000fe20008000f00 */
[----:B------:R-:W3:Y:S02]  /*1000*/  S2R R33, SR_CgaCtaId ;  /* 0x0000000000217919 */ /* 0x000ee40000008800 */
[----:B------:R-:W-:Y:S01]  /*1010*/  VIADD R6, R38, 0x480 ;  /* 0x0000048026067836 */ /* 0x000fe20000000000 */
[----:B--2---:R-:W-:Y:S02]  /*1020*/  SHF.R.U32.HI R0, RZ, 0x3, R12 ;  /* 0x00000003ff007819 */ /* 0x004fe4000001160c */
[----:B------:R-:W-:Y:S02]  /*1030*/  LOP3.LUT R3, R12, 0x7, RZ, 0xc0, !PT ;  /* 0x000000070c037812 */ /* 0x000fe400078ec0ff */
[----:B------:R-:W-:-:S02]  /*1040*/  SHF.L.U32 R4, R0, 0x3, RZ ;  /* 0x0000000300047819 */ /* 0x000fc400000006ff */
[----:B------:R-:W-:Y:S02]  /*1050*/  SHF.R.U32.HI R0, RZ, 0x4, R12 ;  /* 0x00000004ff007819 */ /* 0x000fe4000001160c */
[----:B------:R-:W-:Y:S02]  /*1060*/  LOP3.LUT R4, R4, 0x8, R3, 0xe2, !PT ;  /* 0x0000000804047812 */ /* 0x000fe400078ee203 */
[----:B---3--:R-:W-:Y:S01]  /*1070*/  LEA R6, R33, R6, 0x18 ;  /* 0x0000000621067211 */ /* 0x008fe200078ec0ff */
[----:B------:R-:W-:-:S03]  /*1080*/  IMAD.SHL.U32 R3, R0, 0x8, RZ ;  /* 0x0000000800037824 */ /* 0x000fc600078e00ff */
[----:B------:R-:W-:Y:S01]  /*1090*/  LEA R0, R5, R6, 0x9 ;  /* 0x0000000605007211 */ /* 0x000fe200078e48ff */
[----:B------:R-:W-:Y:S01]  /*10a0*/  IMAD R3, R4, 0x10, R3 ;  /* 0x0000001004037824 */ /* 0x000fe200078e0203 */
[----:B------:R-:W-:Y:S01]  /*10b0*/  @!PT LDS RZ, [RZ] ;  /* 0x00000000fffff984 */ /* 0x000fe20000000800 */
[----:B------:R-:W-:Y:S01]  /*10c0*/  @!PT LDS RZ, [RZ] ;  /* 0x00000000fffff984 */ /* 0x000fe20000000800 */
[----:B------:R-:W-:Y:S01]  /*10d0*/  @!PT LDS RZ, [RZ] ;  /* 0x00000000fffff984 */ /* 0x000fe20000000800 */
[----:B------:R-:W-:Y:S01]  /*10e0*/  @!PT LDS RZ, [RZ] ;  /* 0x00000000fffff984 */ /* 0x000fe20000000800 */
[----:B------:R2:W-:Y:S06]  /*10f0*/  MEMBAR.SC.CTA ;  /* 0x0000000000007992 */ /* 0x0005ec0000000000 */
[----:B--2---:R-:W-:Y:S01]  /*1100*/  LEA R13, R3, R0, 0x1 ;  /* 0x00000000030d7211 */ /* 0x004fe200078e08ff */
[----:B------:R-:W-:Y:S05]  /*1110*/  WARPSYNC.ALL ;  /* 0x0000000000007948 */ /* 0x000fea0003800000 */
[----:B------:R-:W2:Y:S01]  /*1120*/  LDSM.16.MT88.4 R8, [R13] ;  /* 0x000000000d08783b */ /* 0x000ea20000004200 */
[----:B------:R-:W-:Y:S01]  /*1130*/  SHF.R.U32.HI R3, RZ, 0x2, R12 ;  /* 0x00000002ff037819 */ /* 0x000fe2000001160c */
[----:B------:R-:W-:Y:S01]  /*1140*/  VIADD R0, R38, 0xc80 ;  /* 0x00000c8026007836 */ /* 0x000fe20000000000 */
[----:B------:R-:W-:Y:S01]  /*1150*/  LOP3.LUT R12, R12, 0x3, RZ, 0xc0, !PT ;  /* 0x000000030c0c7812 */ /* 0x000fe200078ec0ff */
[----:B------:R-:W-:Y:S01]  /*1160*/  BSSY B0, `(.L_x_21) ;  /* 0x000017a000007945 */ /* 0x000fe20003800000 */
[----:B------:R-:W-:Y:S01]  /*1170*/  ISETP.GT.U32.AND P0, PT, R30, 0xf, PT ;  /* 0x0000000f1e00780c */ /* 0x000fe20003f04070 */
[----:B------:R-:W-:Y:S01]  /*1180*/  IMAD.MOV.U32 R39, RZ, RZ, 0x20 ;  /* 0x00000020ff277424 */ /* 0x000fe200078e00ff */
[----:B------:R-:W-:-:S02]  /*1190*/  LEA R12, R3, R12, 0x3 ;  /* 0x0000000c030c7211 */ /* 0x000fc400078e18ff */
[C---:B------:R-:W-:Y:S02]  /*11a0*/  LEA R3, R33.reuse, R0, 0x18 ;  /* 0x0000000021037211 */ /* 0x040fe400078ec0ff */
[----:B------:R-:W-:Y:S02]  /*11b0*/  IADD3 R0, PT, PT, R38, 0x40, RZ ;  /* 0x0000004026007810 */ /* 0x000fe40007ffe0ff */
[C---:B------:R-:W-:Y:S01]  /*11c0*/  LEA R38, R33.reuse, R38, 0x18 ;  /* 0x0000002621267211 */ /* 0x040fe200078ec0ff */
[----:B------:R-:W-:Y:S01]  /*11d0*/  IMAD.U32 R12, R12, 0x8, R3 ;  /* 0x000000080c0c7824 */ /* 0x000fe200078e0003 */
[----:B------:R-:W-:Y:S02]  /*11e0*/  LEA R33, R33, R0, 0x18 ;  /* 0x0000000021217211 */ /* 0x000fe400078ec0ff */
[C---:B------:R-:W-:Y:S02]  /*11f0*/  ISETP.GT.U32.AND P1, PT, R30.reuse, 0xf, PT ;  /* 0x0000000f1e00780c */ /* 0x040fe40003f24070 */
[----:B------:R-:W-:Y:S01]  /*1200*/  LEA R0, R30, R3, 0x2 ;  /* 0x000000031e007211 */ /* 0x000fe200078e10ff */
[C---:B--2--5:R-:W-:Y:S08]  /*1210*/  HMMA.16816.F32 R4, R24.reuse, R8, RZ ;  /* 0x000000081804723c */ /* 0x064ff000000018ff */
[----:B------:R-:W-:Y:S11]  /*1220*/  HMMA.16816.F32 R8, R24, R10, RZ ;  /* 0x0000000a1808723c */ /* 0x000ff600000018ff */
[----:B------:R2:W-:Y:S04]  /*1230*/  STS.64 [R12], R4 ;  /* 0x000000040c007388 */ /* 0x0005e80000000a00 */
[----:B------:R2:W-:Y:S04]  /*1240*/  STS.64 [R12+0x200], R6 ;  /* 0x000200060c007388 */ /* 0x0005e80000000a00 */
[----:B------:R2:W-:Y:S04]  /*1250*/  STS.64 [R12+0x20], R8 ;  /* 0x000020080c007388 */ /* 0x0005e80000000a00 */
[----:B------:R2:W-:Y:S02]  /*1260*/  STS.64 [R12+0x220], R10 ;  /* 0x0002200a0c007388 */ /* 0x0005e40000000a00 */
.L_x_29:
[----:B------:R-:W-:Y:S01]  /*1270*/  IMAD.IADD R40, R0, 0x1, R39 ;  /* 0x0000000100287824 */ /* 0x000fe200078e0227 */
[----:B--2---:R-:W2:Y:S01]  /*1280*/  @!P0 LDC R4, c[0x0][0x3a8] ;  /* 0x0000ea00ff048b82 */ /* 0x004ea20000000800 */
[----:B------:R-:W-:Y:S01]  /*1290*/  UMOV UR4, 0xffffffff ;  /* 0xffffffff00047882 */ /* 0x000fe20000000000 */
[----:B------:R-:W-:Y:S02]  /*12a0*/  MOV R13, 0xf149f2ca ;  /* 0xf149f2ca000d7802 */ /* 0x000fe40000000f00 */
[----:B------:R-:W2:Y:S02]  /*12b0*/  @!P0 LDS R3, [R40+-0x20] ;  /* 0xffffe00028038984 */ /* 0x000ea40000000800 */
[----:B--2---:R-:W-:Y:S01]  /*12c0*/  @!P0 FMUL R13, R3, R4 ;  /* 0x00000004030d8220 */ /* 0x004fe20000400000 */
[----:B------:R-:W-:Y:S01]  /*12d0*/  PLOP3.LUT P0, PT, P1, PT, PT, 0x80, 0x8 ;  /* 0x000000000008781c */ /* 0x000fe20000f0f070 */
[----:B------:R-:W-:-:S12]  /*12e0*/  BRA.DIV UR4, `(.L_x_22) ;  /* 0x00000036047c7947 */ /* 0x000fd8000b800000 */
[----:B------:R-:W2:Y:S02]  /*12f0*/  SHFL.BFLY PT, R14, R13, 0x10, 0x1f ;  /* 0x0e001f000d0e7f89 */ /* 0x000ea400000e0000 */
[----:B--2---:R-:W-:-:S05]  /*1300*/  FMNMX R13, R14, R13, !PT ;  /* 0x0000000d0e0d7209 */ /* 0x004fca0007800000 */
[----:B------:R-:W2:Y:S02]  /*1310*/  SHFL.BFLY PT, R14, R13, 0x8, 0x1f ;  /* 0x0d001f000d0e7f89 */ /* 0x000ea400000e0000 */
[----:B--2---:R-:W-:-:S05]  /*1320*/  FMNMX R3, R13, R14, !PT ;  /* 0x0000000e0d037209 */ /* 0x004fca0007800000 */
[----:B------:R-:W2:Y:S02]  /*1330*/  SHFL.BFLY PT, R14, R3, 0x4, 0x1f ;  /* 0x0c801f00030e7f89 */ /* 0x000ea400000e0000 */
[----:B--2---:R-:W-:-:S05]  /*1340*/  FMNMX R4, R3, R14, !PT ;  /* 0x0000000e03047209 */ /* 0x004fca0007800000 */
[----:B------:R-:W2:Y:S02]  /*1350*/  SHFL.BFLY PT, R14, R4, 0x2, 0x1f ;  /* 0x0c401f00040e7f89 */ /* 0x000ea400000e0000 */
[----:B--2---:R-:W-:-:S05]  /*1360*/  FMNMX R5, R4, R14, !PT ;  /* 0x0000000e04057209 */ /* 0x004fca0007800000 */
[----:B------:R2:W3:Y:S02]  /*1370*/  SHFL.BFLY PT, R14, R5, 0x1, 0x1f ;  /* 0x0c201f00050e7f89 */ /* 0x0004e400000e0000 */
.L_x_83:
[----:B------:R-:W-:Y:S01]  /*1380*/  BSSY.RECONVERGENT B1, `(.L_x_23) ;  /* 0x000003d000017945 */ /* 0x000fe20003800200 */
[----:B---3--:R-:W-:Y:S02]  /*1390*/  FMNMX R3, R5, R14, !PT ;  /* 0x0000000e05037209 */ /* 0x008fe40007800000 */
[----:B--2---:R-:W-:Y:S02]  /*13a0*/  CS2R R4, SRZ ;  /* 0x0000000000047805 */ /* 0x004fe4000001ff00 */
[----:B------:R-:W-:Y:S02]  /*13b0*/  CS2R R6, SRZ ;  /* 0x0000000000067805 */ /* 0x000fe4000001ff00 */
[----:B------:R-:W-:Y:S02]  /*13c0*/  CS2R R16, SRZ ;  /* 0x0000000000107805 */ /* 0x000fe4000001ff00 */
[----:B------:R-:W-:Y:S02]  /*13d0*/  CS2R R18, SRZ ;  /* 0x0000000000127805 */ /* 0x000fe4000001ff00 */
[----:B------:R-:W-:-:S02]  /*13e0*/  CS2R R20, SRZ ;  /* 0x0000000000147805 */ /* 0x000fc4000001ff00 */
[----:B------:R-:W-:Y:S02]  /*13f0*/  CS2R R22, SRZ ;  /* 0x0000000000167805 */ /* 0x000fe4000001ff00 */
[----:B------:R-:W-:Y:S01]  /*1400*/  CS2R R8, SRZ ;  /* 0x0000000000087805 */ /* 0x000fe2000001ff00 */
[----:B------:R-:W-:Y:S01]  /*1410*/  IMAD.MOV.U32 R10, RZ, RZ, RZ ;  /* 0x000000ffff0a7224 */ /* 0x000fe200078e00ff */
[----:B------:R-:W-:Y:S01]  /*1420*/  MOV R42, RZ ;  /* 0x000000ff002a7202 */ /* 0x000fe20000000f00 */
[----:B------:R-:W-:Y:S01]  /*1430*/  IMAD.MOV.U32 R41, RZ, RZ, RZ ;  /* 0x000000ffff297224 */ /* 0x000fe200078e00ff */
[----:B------:R-:W-:Y:S06]  /*1440*/  @P0 BRA `(.L_x_24) ;  /* 0x0000000000c00947 */ /* 0x000fec0003800000 */
[----:B------:R-:W1:Y:S01]  /*1450*/  LDS R12, [R40+-0x20] ;  /* 0xffffe000280c7984 */ /* 0x000e620000000800 */
[----:B------:R-:W2:Y:S01]  /*1460*/  S2UR UR5, SR_CgaCtaId ;  /* 0x00000000000579c3 */ /* 0x000ea20000008800 */
[----:B------:R-:W-:Y:S01]  /*1470*/  UMOV UR4, 0x400 ;  /* 0x0000040000047882 */ /* 0x000fe20000000000 */
[----:B------:R-:W-:Y:S01]  /*1480*/  MOV R13, UR41 ;  /* 0x00000029000d7c02 */ /* 0x000fe20008000f00 */
[----:B------:R-:W-:-:S04]  /*1490*/  UIADD3 UR4, UPT, UPT, UR4, 0x880, URZ ;  /* 0x0000088004047890 */ /* 0x000fc8000fffe0ff */
[----:B--2---:R-:W-:-:S06]  /*14a0*/  ULEA UR4, UR5, UR4, 0x18 ;  /* 0x0000000405047291 */ /* 0x004fcc000f8ec0ff */
[----:B------:R-:W-:-:S05]  /*14b0*/  LEA R4, R30, UR4, 0x5 ;  /* 0x000000041e047c11 */ /* 0x000fca000f8e28ff */
[----:B------:R-:W-:Y:S02]  /*14c0*/  IMAD R13, R13, 0x200, R4 ;  /* 0x000002000d0d7824 */ /* 0x000fe400078e0204 */
[----:B-1----:R-:W-:-:S03]  /*14d0*/  FFMA R12, R12, UR40, -R3 ;  /* 0x000000280c0c7c23 */ /* 0x002fc60008000803 */
[----:B------:R-:W1:Y:S01]  /*14e0*/  LDS.128 R8, [R13+0x10] ;  /* 0x000010000d087984 */ /* 0x000e620000000c00 */
[----:B------:R-:W-:-:S03]  /*14f0*/  FMUL R12, R12, 1.4426950216293334961 ;  /* 0x3fb8aa3b0c0c7820 */ /* 0x000fc60000400000 */
[----:B------:R-:W2:Y:S02]  /*1500*/  LDS.128 R4, [R13] ;  /* 0x000000000d047984 */ /* 0x000ea40000000c00 */
[----:B------:R-:W-:-:S13]  /*1510*/  FSETP.GEU.AND P2, PT, R12, -126, PT ;  /* 0xc2fc00000c00780b */ /* 0x000fda0003f4e000 */
[----:B------:R-:W-:-:S04]  /*1520*/  @!P2 FMUL R12, R12, 0.5 ;  /* 0x3f0000000c0ca820 */ /* 0x000fc80000400000 */
[----:B------:R-:W3:Y:S01]  /*1530*/  MUFU.EX2 R41, R12 ;  /* 0x0000000c00297308 */ /* 0x000ee20000000800 */
[--C-:B-1----:R-:W-:Y:S02]  /*1540*/  HADD2.F32 R20, -RZ, R8.reuse.H0_H0 ;  /* 0x20000008ff147230 */ /* 0x102fe40000004100 */
[----:B------:R-:W-:Y:S02]  /*1550*/  HADD2.F32 R40, -RZ, R8.H1_H1 ;  /* 0x30000008ff287230 */ /* 0x000fe40000004100 */
[----:B---3--:R-:W-:Y:S01]  /*1560*/  @!P2 FMUL R41, R41, R41 ;  /* 0x000000292929a220 */ /* 0x008fe20000400000 */
[----:B--2---:R-:W-:Y:S02]  /*1570*/  HADD2.F32 R19, -RZ, R4.H1_H1 ;  /* 0x30000004ff137230 */ /* 0x004fe40000004100 */
[--C-:B------:R-:W-:Y:S02]  /*1580*/  HADD2.F32 R21, -RZ, R5.reuse.H0_H0 ;  /* 0x20000005ff157230 */ /* 0x100fe40000004100 */
[----:B------:R-:W-:Y:S01]  /*1590*/  FMUL R20, R41, R20 ;  /* 0x0000001429147220 */ /* 0x000fe20000400000 */
[----:B------:R-:W-:-:S02]  /*15a0*/  HADD2.F32 R23, -RZ, R5.H1_H1 ;  /* 0x30000005ff177230 */ /* 0x000fc40000004100 */
[C---:B------:R-:W-:Y:S01]  /*15b0*/  FMUL R5, R41.reuse, R19 ;  /* 0x0000001329057220 */ /* 0x040fe20000400000 */
[--C-:B------:R-:W-:Y:S02]  /*15c0*/  HADD2.F32 R8, -RZ, R10.reuse.H0_H0 ;  /* 0x2000000aff087230 */ /* 0x100fe40000004100 */
[----:B------:R-:W-:Y:S02]  /*15d0*/  HADD2.F32 R12, -RZ, R10.H1_H1 ;  /* 0x3000000aff0c7230 */ /* 0x000fe40000004100 */
[----:B------:R-:W-:Y:S02]  /*15e0*/  HADD2.F32 R15, -RZ, R4.H0_H0 ;  /* 0x20000004ff0f7230 */ /* 0x000fe40000004100 */
[----:B------:R-:W-:Y:S01]  /*15f0*/  FMUL R8, R41, R8 ;  /* 0x0000000829087220 */ /* 0x000fe20000400000 */
[--C-:B------:R-:W-:Y:S02]  /*1600*/  HADD2.F32 R16, -RZ, R6.reuse.H0_H0 ;  /* 0x20000006ff107230 */ /* 0x100fe40000004100 */
[----:B------:R-:W-:-:S02]  /*1610*/  HADD2.F32 R17, -RZ, R6.H1_H1 ;  /* 0x30000006ff117230 */ /* 0x000fc40000004100 */
[C---:B------:R-:W-:Y:S01]  /*1620*/  FMUL R6, R41.reuse, R21 ;  /* 0x0000001529067220 */ /* 0x040fe20000400000 */
[--C-:B------:R-:W-:Y:S02]  /*1630*/  HADD2.F32 R18, -RZ, R7.reuse.H0_H0 ;  /* 0x20000007ff127230 */ /* 0x100fe40000004100 */
[C---:B------:R-:W-:Y:S01]  /*1640*/  FMUL R4, R41.reuse, R15 ;  /* 0x0000000f29047220 */ /* 0x040fe20000400000 */
[----:B------:R-:W-:Y:S02]  /*1650*/  HADD2.F32 R44, -RZ, R7.H1_H1 ;  /* 0x30000007ff2c7230 */ /* 0x000fe40000004100 */
[C---:B------:R-:W-:Y:S01]  /*1660*/  FMUL R7, R41.reuse, R23 ;  /* 0x0000001729077220 */ /* 0x040fe20000400000 */
[--C-:B------:R-:W-:Y:S02]  /*1670*/  HADD2.F32 R22, -RZ, R9.reuse.H0_H0 ;  /* 0x20000009ff167230 */ /* 0x100fe40000004100 */
[----:B------:R-:W-:Y:S01]  /*1680*/  FMUL R16, R41, R16 ;  /* 0x0000001029107220 */ /* 0x000fe20000400000 */
[----:B------:R-:W-:-:S02]  /*1690*/  HADD2.F32 R14, -RZ, R9.H1_H1 ;  /* 0x30000009ff0e7230 */ /* 0x000fc40000004100 */
[C---:B------:R-:W-:Y:S01]  /*16a0*/  FMUL R17, R41.reuse, R17 ;  /* 0x0000001129117220 */ /* 0x040fe20000400000 */
[--C-:B------:R-:W-:Y:S02]  /*16b0*/  HADD2.F32 R10, -RZ, R11.reuse.H0_H0 ;  /* 0x2000000bff0a7230 */ /* 0x100fe40000004100 */
[C---:B------:R-:W-:Y:S01]  /*16c0*/  FMUL R18, R41.reuse, R18 ;  /* 0x0000001229127220 */ /* 0x040fe20000400000 */
[----:B------:R-:W-:Y:S02]  /*16d0*/  HADD2.F32 R42, -RZ, R11.H1_H1 ;  /* 0x3000000bff2a7230 */ /* 0x000fe40000004100 */
[C---:B------:R-:W-:Y:S01]  /*16e0*/  FMUL R19, R41.reuse, R44 ;  /* 0x0000002c29137220 */ /* 0x040fe20000400000 */
[C---:B------:R-:W-:Y:S01]  /*16f0*/  FMUL R21, R41.reuse, R40 ;  /* 0x0000002829157220 */ /* 0x040fe20000400000 */
[C---:B------:R-:W-:Y:S01]  /*1700*/  FMUL R22, R41.reuse, R22 ;  /* 0x0000001629167220 */ /* 0x040fe20000400000 */
[C---:B------:R-:W-:Y:S01]  /*1710*/  FMUL R23, R41.reuse, R14 ;  /* 0x0000000e29177220 */ /* 0x040fe20000400000 */
[C---:B------:R-:W-:Y:S01]  /*1720*/  FMUL R9, R41.reuse, R12 ;  /* 0x0000000c29097220 */ /* 0x040fe20000400000 */
[C---:B------:R-:W-:Y:S01]  /*1730*/  FMUL R10, R41.reuse, R10 ;  /* 0x0000000a290a7220 */ /* 0x040fe20000400000 */
[----:B------:R-:W-:-:S07]  /*1740*/  FMUL R42, R41, R42 ;  /* 0x0000002a292a7220 */ /* 0x000fce0000400000 */
.L_x_24:
[----:B-1----:R-:W-:Y:S05]  /*1750*/  BSYNC.RECONVERGENT B1 ;  /* 0x0000000000017941 */ /* 0x002fea0003800200 */
.L_x_23:
[----:B------:R-:W-:-:S03]  /*1760*/  UMOV UR4, 0xffffffff ;  /* 0xffffffff00047882 */ /* 0x000fc60000000000 */
[----:B------:R-:W-:Y:S05]  /*1770*/  BRA.DIV UR4, `(.L_x_25) ;  /* 0x0000003204e07947 */ /* 0x000fea000b800000 */
[----:B------:R-:W1:Y:S04]  /*1780*/  SHFL.BFLY PT, R43, R4, 0x10, 0x1f ;  /* 0x0e001f00042b7f89 */ /* 0x000e6800000e0000 */
[----:B------:R-:W2:Y:S04]  /*1790*/  SHFL.BFLY PT, R14, R41, 0x10, 0x1f ;  /* 0x0e001f00290e7f89 */ /* 0x000ea800000e0000 */
[----:B------:R-:W3:Y:S04]  /*17a0*/  SHFL.BFLY PT, R12, R6, 0x10, 0x1f ;  /* 0x0e001f00060c7f89 */ /* 0x000ee800000e0000 */
[----:B------:R-:W4:Y:S04]  /*17b0*/  SHFL.BFLY PT, R15, R16, 0x10, 0x1f ;  /* 0x0e001f00100f7f89 */ /* 0x000f2800000e0000 */
[----:B------:R-:W5:Y:S04]  /*17c0*/  SHFL.BFLY PT, R11, R17, 0x10, 0x1f ;  /* 0x0e001f00110b7f89 */ /* 0x000f6800000e0000 */
[----:B------:R-:W5:Y:S04]  /*17d0*/  SHFL.BFLY PT, R44, R5, 0x10, 0x1f ;  /* 0x0e001f00052c7f89 */ /* 0x000f6800000e0000 */
[----:B------:R-:W5:Y:S01]  /*17e0*/  SHFL.BFLY PT, R13, R19, 0x10, 0x1f ;  /* 0x0e001f00130d7f89 */ /* 0x000f6200000e0000 */
[----:B-1----:R-:W-:Y:S01]  /*17f0*/  FADD R4, R43, R4 ;  /* 0x000000042b047221 */ /* 0x002fe20000000000 */
[----:B--2---:R-:W-:-:S02]  /*1800*/  FADD R41, R14, R41 ;  /* 0x000000290e297221 */ /* 0x004fc40000000000 */
[----:B------:R-:W1:Y:S01]  /*1810*/  SHFL.BFLY PT, R43, R7, 0x10, 0x1f ;  /* 0x0e001f00072b7f89 */ /* 0x000e6200000e0000 */
[----:B---3--:R-:W-:-:S03]  /*1820*/  FADD R6, R12, R6 ;  /* 0x000000060c067221 */ /* 0x008fc60000000000 */
[----:B------:R-:W2:Y:S01]  /*1830*/  SHFL.BFLY PT, R14, R18, 0x10, 0x1f ;  /* 0x0e001f00120e7f89 */ /* 0x000ea200000e0000 */
[----:B----4-:R-:W-:-:S03]  /*1840*/  FADD R16, R15, R16 ;  /* 0x000000100f107221 */ /* 0x010fc60000000000 */
[----:B------:R-:W3:Y:S01]  /*1850*/  SHFL.BFLY PT, R12, R20, 0x10, 0x1f ;  /* 0x0e001f00140c7f89 */ /* 0x000ee200000e0000 */
[----:B-----5:R-:W-:-:S03]  /*1860*/  FADD R17, R11, R17 ;  /* 0x000000110b117221 */ /* 0x020fc60000000000 */
[----:B------:R-:W4:Y:S01]  /*1870*/  SHFL.BFLY PT, R15, R4, 0x8, 0x1f ;  /* 0x0d001f00040f7f89 */ /* 0x000f2200000e0000 */
[----:B------:R-:W-:-:S03]  /*1880*/  FADD R5, R44, R5 ;  /* 0x000000052c057221 */ /* 0x000fc60000000000 */
[----:B------:R-:W5:Y:S01]  /*1890*/  SHFL.BFLY PT, R11, R21, 0x10, 0x1f ;  /* 0x0e001f00150b7f89 */ /* 0x000f6200000e0000 */
[----:B------:R-:W-:-:S03]  /*18a0*/  FADD R19, R13, R19 ;  /* 0x000000130d137221 */ /* 0x000fc60000000000 */
[----:B------:R-:W5:Y:S04]  /*18b0*/  SHFL.BFLY PT, R40, R41, 0x8, 0x1f ;  /* 0x0d001f0029287f89 */ /* 0x000f6800000e0000 */
[----:B------:R-:W5:Y:S01]  /*18c0*/  SHFL.BFLY PT, R13, R5, 0x8, 0x1f ;  /* 0x0d001f00050d7f89 */ /* 0x000f6200000e0000 */
[----:B-1----:R-:W-:Y:S01]  /*18d0*/  FADD R7, R43, R7 ;  /* 0x000000072b077221 */ /* 0x002fe20000000000 */
[----:B--2---:R-:W-:Y:S02]  /*18e0*/  FADD R18, R14, R18 ;  /* 0x000000120e127221 */ /* 0x004fe40000000000 */
        /* <DEDUP_REMOVED lines=10> */
[----:B------:R-:W5:Y:S01]  /*1990*/  SHFL.BFLY PT, R13, R17, 0x8, 0x1f ;  /* 0x0d001f00110d7f89 */ /* 0x000f6200000e0000 */
[----:B-1----:R-:W-:-:S03]  /*19a0*/  FADD R22, R14, R22 ;  /* 0x000000160e167221 */ /* 0x002fc60000000000 */
[----:B------:R-:W1:Y:S01]  /*19b0*/  SHFL.BFLY PT, R40, R41, 0x4, 0x1f ;  /* 0x0c801f0029287f89 */ /* 0x000e6200000e0000 */
[----:B--2---:R-:W-:-:S03]  /*19c0*/  FADD R23, R12, R23 ;  /* 0x000000170c177221 */ /* 0x004fc60000000000 */
[----:B------:R-:W2:Y:S01]  /*19d0*/  SHFL.BFLY PT, R14, R16, 0x8, 0x1f ;  /* 0x0d001f00100e7f89 */ /* 0x000ea200000e0000 */
[----:B---3--:R-:W-:-:S03]  /*19e0*/  FADD R8, R15, R8 ;  /* 0x000000080f087221 */ /* 0x008fc60000000000 */
[----:B------:R-:W3:Y:S01]  /*19f0*/  SHFL.BFLY PT, R12, R18, 0x8, 0x1f ;  /* 0x0d001f00120c7f89 */ /* 0x000ee200000e0000 */
[----:B----4-:R-:W-:-:S03]  /*1a00*/  FADD R6, R6, R11 ;  /* 0x0000000b06067221 */ /* 0x010fc60000000000 */
[----:B------:R-:W4:Y:S01]  /*1a10*/  SHFL.BFLY PT, R15, R9, 0x10, 0x1f ;  /* 0x0e001f00090f7f89 */ /* 0x000f2200000e0000 */
[----:B-----5:R-:W-:-:S03]  /*1a20*/  FADD R7, R7, R43 ;  /* 0x0000002b07077221 */ /* 0x020fc60000000000 */
        /* <DEDUP_REMOVED lines=36> */
[----:B------:R-:W-:Y:S01]  /*1c70*/  SHFL.BFLY PT, R40, R41, 0x1, 0x1f ;  /* 0x0c201f0029287f89 */ /* 0x000fe200000e0000 */
[----:B-----5:R-:W-:-:S03]  /*1c80*/  FADD R7, R7, R11 ;  /* 0x0000000b07077221 */ /* 0x020fc60000000000 */
[----:B------:R-:W3:Y:S01]  /*1c90*/  SHFL.BFLY PT, R11, R20, 0x4, 0x1f ;  /* 0x0c801f00140b7f89 */ /* 0x000ee200000e0000 */
[----:B------:R-:W-:-:S03]  /*1ca0*/  FADD R21, R21, R43 ;  /* 0x0000002b15157221 */ /* 0x000fc60000000000 */
[----:B------:R-:W4:Y:S01]  /*1cb0*/  SHFL.BFLY PT, R15, R10, 0x8, 0x1f ;  /* 0x0d001f000a0f7f89 */ /* 0x000f2200000e0000 */
[----:B------:R-:W-:-:S03]  /*1cc0*/  FADD R18, R18, R13 ;  /* 0x0000000d12127221 */ /* 0x000fc60000000000 */
[----:B------:R-:W5:Y:S01]  /*1cd0*/  SHFL.BFLY PT, R13, R23, 0x4, 0x1f ;  /* 0x0c801f00170d7f89 */ /* 0x000f6200000e0000 */
[----:B-1----:R-:W-:-:S03]  /*1ce0*/  FADD R17, R17, R14 ;  /* 0x0000000e11117221 */ /* 0x002fc60000000000 */
[----:B------:R-:W1:Y:S01]  /*1cf0*/  SHFL.BFLY PT, R43, R4, 0x2, 0x1f ;  /* 0x0c401f00042b7f89 */ /* 0x000e6200000e0000 */
[----:B--2---:R-:W-:-:S03]  /*1d00*/  FADD R19, R19, R12 ;  /* 0x0000000c13137221 */ /* 0x004fc60000000000 */
[----:B------:R-:W2:Y:S04]  /*1d10*/  SHFL.BFLY PT, R14, R22, 0x4, 0x1f ;  /* 0x0c801f00160e7f89 */ /* 0x000ea800000e0000 */
[----:B------:R-:W2:Y:S01]  /*1d20*/  SHFL.BFLY PT, R12, R8, 0x4, 0x1f ;  /* 0x0c801f00080c7f89 */ /* 0x000ea200000e0000 */
[----:B---3--:R-:W-:-:S03]  /*1d30*/  FADD R20, R20, R11 ;  /* 0x0000000b14147221 */ /* 0x008fc60000000000 */
[----:B------:R-:W3:Y:S01]  /*1d40*/  SHFL.BFLY PT, R11, R9, 0x4, 0x1f ;  /* 0x0c801f00090b7f89 */ /* 0x000ee200000e0000 */
[----:B----4-:R-:W-:-:S03]  /*1d50*/  FADD R10, R10, R15 ;  /* 0x0000000f0a0a7221 */ /* 0x010fc60000000000 */
[----:B------:R-:W4:Y:S01]  /*1d60*/  SHFL.BFLY PT, R15, R5, 0x2, 0x1f ;  /* 0x0c401f00050f7f89 */ /* 0x000f2200000e0000 */
[----:B-----5:R-:W-:-:S03]  /*1d70*/  FADD R23, R23, R13 ;  /* 0x0000000d17177221 */ /* 0x020fc60000000000 */
[----:B------:R-:W5:Y:S01]  /*1d80*/  SHFL.BFLY PT, R13, R6, 0x2, 0x1f ;  /* 0x0c401f00060d7f89 */ /* 0x000f6200000e0000 */
[----:B-1----:R-:W-:-:S03]  /*1d90*/  FADD R4, R4, R43 ;  /* 0x0000002b04047221 */ /* 0x002fc60000000000 */
[----:B------:R-:W1:Y:S01]  /*1da0*/  SHFL.BFLY PT, R43, R17, 0x2, 0x1f ;  /* 0x0c401f00112b7f89 */ /* 0x000e6200000e0000 */
[----:B--2---:R-:W-:-:S03]  /*1db0*/  FADD R22, R22, R14 ;  /* 0x0000000e16167221 */ /* 0x004fc60000000000 */
[----:B------:R-:W2:Y:S01]  /*1dc0*/  SHFL.BFLY PT, R14, R10, 0x4, 0x1f ;  /* 0x0c801f000a0e7f89 */ /* 0x000ea200000e0000 */
[----:B------:R-:W-:-:S03]  /*1dd0*/  FADD R8, R8, R12 ;  /* 0x0000000c08087221 */ /* 0x000fc60000000000 */
        /* <DEDUP_REMOVED lines=17> */
[----:B-----5:R-:W-:-:S05]  /*1ef0*/  FADD R13, R13, R42 ;  /* 0x0000002a0d0d7221 */ /* 0x020fca0000000000 */
[----:B------:R-:W5:Y:S01]  /*1f00*/  SHFL.BFLY PT, R42, R13, 0x8, 0x1f ;  /* 0x0d001f000d2a7f89 */ /* 0x000f6200000e0000 */
[----:B-1----:R-:W-:Y:S01]  /*1f10*/  FADD R22, R22, R43 ;  /* 0x0000002b16167221 */ /* 0x002fe20000000000 */
[----:B--2---:R-:W-:Y:S02]  /*1f20*/  FADD R19, R19, R14 ;  /* 0x0000000e13137221 */ /* 0x004fe40000000000 */
[----:B------:R-:W1:Y:S01]  /*1f30*/  SHFL.BFLY PT, R43, R5, 0x1, 0x1f ;  /* 0x0c201f00052b7f89 */ /* 0x000e6200000e0000 */
[----:B------:R-:W-:-:S03]  /*1f40*/  FADD R20, R20, R12 ;  /* 0x0000000c14147221 */ /* 0x000fc60000000000 */
[----:B------:R-:W2:Y:S01]  /*1f50*/  SHFL.BFLY PT, R14, R8, 0x2, 0x1f ;  /* 0x0c401f00080e7f89 */ /* 0x000ea200000e0000 */
[----:B---3--:R-:W-:-:S03]  /*1f60*/  FADD R21, R21, R11 ;  /* 0x0000000b15157221 */ /* 0x008fc60000000000 */
[----:B------:R-:W3:Y:S01]  /*1f70*/  SHFL.BFLY PT, R12, R10, 0x2, 0x1f ;  /* 0x0c401f000a0c7f89 */ /* 0x000ee200000e0000 */
[----:B----4-:R-:W-:-:S03]  /*1f80*/  FADD R23, R23, R15 ;  /* 0x0000000f17177221 */ /* 0x010fc60000000000 */
[----:B------:R-:W4:Y:S04]  /*1f90*/  SHFL.BFLY PT, R11, R9, 0x2, 0x1f ;  /* 0x0c401f00090b7f89 */ /* 0x000f2800000e0000 */
[----:B------:R-:W4:Y:S01]  /*1fa0*/  SHFL.BFLY PT, R15, R4, 0x1, 0x1f ;  /* 0x0c201f00040f7f89 */ /* 0x000f2200000e0000 */
[----:B-----5:R-:W-:-:S05]  /*1fb0*/  FADD R13, R13, R42 ;  /* 0x0000002a0d0d7221 */ /* 0x020fca0000000000 */
        /* <DEDUP_REMOVED lines=8> */
[----:B------:R-:W-:-:S03]  /*2040*/  FADD R4, R4, R15 ;  /* 0x0000000f04047221 */ /* 0x000fc60000000000 */
[----:B------:R-:W4:Y:S04]  /*2050*/  SHFL.BFLY PT, R11, R16, 0x1, 0x1f ;  /* 0x0c201f00100b7f89 */ /* 0x000f2800000e0000 */
[----:B------:R-:W4:Y:S01]  /*2060*/  SHFL.BFLY PT, R15, R17, 0x1, 0x1f ;  /* 0x0c201f00110f7f89 */ /* 0x000f2200000e0000 */
[----:B-----5:R-:W-:-:S05]  /*2070*/  FADD R13, R13, R42 ;  /* 0x0000002a0d0d7221 */ /* 0x020fca0000000000 */
        /* <DEDUP_REMOVED lines=9> */
[----:B------:R-:W-:-:S03]  /*2110*/  FADD R17, R17, R15 ;  /* 0x0000000f11117221 */ /* 0x000fc60000000000 */
[----:B------:R-:W4:Y:S01]  /*2120*/  SHFL.BFLY PT, R15, R22, 0x1, 0x1f ;  /* 0x0c201f00160f7f89 */ /* 0x000f2200000e0000 */
[----:B-----5:R-:W-:Y:S01]  /*2130*/  FADD R13, R13, R42 ;  /* 0x0000002a0d0d7221 */ /* 0x020fe20000000000 */
        /* <DEDUP_REMOVED lines=8> */
[----:B------:R4:W4:Y:S01]  /*21c0*/  SHFL.BFLY PT, R15, R13, 0x1, 0x1f ;  /* 0x0c201f000d0f7f89 */ /* 0x00092200000e0000 */
[----:B-1----:R-:W-:Y:S01]  /*21d0*/  FADD R8, R8, R14 ;  /* 0x0000000e08087221 */ /* 0x002fe20000000000 */
[----:B------:R-:W-:Y:S01]  /*21e0*/  FADD R14, R41, R40 ;  /* 0x00000028290e7221 */ /* 0x000fe20000000000 */
[----:B--2---:R-:W-:Y:S01]  /*21f0*/  FADD R10, R10, R12 ;  /* 0x0000000c0a0a7221 */ /* 0x004fe20000000000 */
[----:B---3--:R-:W-:-:S07]  /*2200*/  FADD R9, R9, R11 ;  /* 0x0000000b09097221 */ /* 0x008fce0000000000 */
.L_x_170:
[----:B------:R-:W-:Y:S01]  /*2210*/  FSETP.GT.AND P2, PT, R41, -R40, PT ;  /* 0x800000282900720b */ /* 0x000fe20003f44000 */
[----:B------:R-:W-:Y:S01]  /*2220*/  BSSY.RECONVERGENT B1, `(.L_x_26) ;  /* 0x0000068000017945 */ /* 0x000fe20003800200 */
[----:B----4-:R-:W-:Y:S02]  /*2230*/  FADD R11, R13, R15 ;  /* 0x0000000f0d0b7221 */ /* 0x010fe40000000000 */
[----:B------:R-:W-:-:S13]  /*2240*/  ISETP.NE.OR P2, PT, R30, RZ, !P2 ;  /* 0x000000ff1e00720c */ /* 0x000fda0005745670 */
[----:B------:R-:W-:Y:S05]  /*2250*/  @P2 BRA `(.L_x_27) ;  /* 0x0000000400902947 */ /* 0x000fea0003800000 */
[----:B------:R-:W1:Y:S02]  /*2260*/  LDS R15, [R38] ;  /* 0x00000000260f7984 */ /* 0x000e640000000800 */
[----:B-1----:R-:W-:-:S13]  /*2270*/  FSETP.NEU.AND P2, PT, R15, -1.00000001504746621988e+30, PT ;  /* 0xf149f2ca0f00780b */ /* 0x002fda0003f4d000 */
[----:B------:R-:W-:Y:S05]  /*2280*/  @P2 BRA `(.L_x_28) ;  /* 0x00000000002c2947 */ /* 0x000fea0003800000 */
[----:B------:R-:W1:Y:S01]  /*2290*/  S2UR UR5, SR_CgaCtaId ;  /* 0x00000000000579c3 */ /* 0x000e620000008800 */
[----:B------:R-:W-:Y:S01]  /*22a0*/  UMOV UR4, 0x400 ;  /* 0x0000040000047882 */ /* 0x000fe20000000000 */
[----:B------:R2:W-:Y:S01]  /*22b0*/  STS [R38], R3 ;  /* 0x0000000326007388 */ /* 0x0005e20000000800 */
[----:B------:R-:W-:-:S03]  /*22c0*/  UIADD3 UR4, UPT, UPT, UR4, 0x80, URZ ;  /* 0x0000008004047890 */ /* 0x000fc6000fffe0ff */
[----:B------:R2:W-:Y:S01]  /*22d0*/  STS [R33], R14 ;  /* 0x0000000e21007388 */ /* 0x0005e20000000800 */
[----:B-1----:R-:W-:-:S09]  /*22e0*/  ULEA UR4, UR5, UR4, 0x18 ;  /* 0x0000000405047291 */ /* 0x002fd2000f8ec0ff */
[----:B------:R2:W-:Y:S04]  /*22f0*/  STS.128 [R39+UR4+-0x20], R4 ;  /* 0xffffe00427007988 */ /* 0x0005e80008000c04 */
[----:B------:R2:W-:Y:S04]  /*2300*/  STS.128 [R39+UR4+-0x10], R16 ;  /* 0xfffff01027007988 */ /* 0x0005e80008000c04 */
[----:B------:R2:W-:Y:S04]  /*2310*/  STS.128 [R39+UR4], R20 ;  /* 0x0000001427007988 */ /* 0x0005e80008000c04 */
[----:B------:R2:W-:Y:S01]  /*2320*/  STS.128 [R39+UR4+0x10], R8 ;  /* 0x0000100827007988 */ /* 0x0005e20008000c04 */
[----:B------:R-:W-:Y:S05]  /*2330*/  BRA `(.L_x_27) ;  /* 0x0000000400587947 */ /* 0x000fea0003800000 */
.L_x_28:
[----:B------:R-:W1:Y:S01]  /*2340*/  S2UR UR5, SR_CgaCtaId ;  /* 0x00000000000579c3 */ /* 0x000e620000008800 */
[C---:B------:R-:W-:Y:S01]  /*2350*/  FMNMX R12, R3.reuse, R15, !PT ;  /* 0x0000000f030c7209 */ /* 0x040fe20007800000 */
[----:B------:R-:W-:Y:S02]  /*2360*/  UMOV UR4, 0x400 ;  /* 0x0000040000047882 */ /* 0x000fe40000000000 */
[----:B------:R-:W-:Y:S02]  /*2370*/  UIADD3 UR4, UPT, UPT, UR4, 0x80, URZ ;  /* 0x0000008004047890 */ /* 0x000fe4000fffe0ff */
[--C-:B------:R-:W-:Y:S01]  /*2380*/  FADD R13, R3, -R12.reuse ;  /* 0x8000000c030d7221 */ /* 0x100fe20000000000 */
[----:B------:R-:W-:-:S03]  /*2390*/  FADD R3, R15, -R12 ;  /* 0x8000000c0f037221 */ /* 0x000fc60000000000 */
[----:B------:R-:W-:Y:S01]  /*23a0*/  FMUL R40, R13, 1.4426950216293334961 ;  /* 0x3fb8aa3b0d287820 */ /* 0x000fe20000400000 */
[----:B------:R-:W-:-:S04]  /*23b0*/  FMUL R41, R3, 1.4426950216293334961 ;  /* 0x3fb8aa3b03297820 */ /* 0x000fc80000400000 */
[----:B------:R-:W-:Y:S02]  /*23c0*/  FSETP.GEU.AND P3, PT, R40, -126, PT ;  /* 0xc2fc00002800780b */ /* 0x000fe40003f6e000 */
[----:B------:R-:W-:Y:S01]  /*23d0*/  FSETP.GEU.AND P2, PT, R41, -126, PT ;  /* 0xc2fc00002900780b */ /* 0x000fe20003f4e000 */
[----:B-1----:R-:W-:-:S10]  /*23e0*/  ULEA UR4, UR5, UR4, 0x18 ;  /* 0x0000000405047291 */ /* 0x002fd4000f8ec0ff */
[----:B------:R-:W-:Y:S02]  /*23f0*/  @!P3 FMUL R40, R40, 0.5 ;  /* 0x3f0000002828b820 */ /* 0x000fe40000400000 */
[----:B------:R-:W-:Y:S02]  /*2400*/  @!P2 FMUL R41, R41, 0.5 ;  /* 0x3f0000002929a820 */ /* 0x000fe40000400000 */
[----:B------:R1:W2:Y:S01]  /*2410*/  MUFU.EX2 R3, R40 ;  /* 0x0000002800037308 */ /* 0x0002a20000000800 */
[----:B------:R-:W3:Y:S04]  /*2420*/  LDS R42, [R39+UR4+-0x20] ;  /* 0xffffe004272a7984 */ /* 0x000ee80008000800 */
[----:B------:R-:W4:Y:S03]  /*2430*/  LDS R15, [R39+UR4+-0x18] ;  /* 0xffffe804270f7984 */ /* 0x000f260008000800 */
[----:B------:R5:W5:Y:S01]  /*2440*/  MUFU.EX2 R13, R41 ;  /* 0x00000029000d7308 */ /* 0x000b620000000800 */
[----:B------:R-:W4:Y:S04]  /*2450*/  LDS R44, [R39+UR4+-0x1c] ;  /* 0xffffe404272c7984 */ /* 0x000f280008000800 */
[----:B-1----:R-:W1:Y:S01]  /*2460*/  LDS R40, [R39+UR4+-0x10] ;  /* 0xfffff00427287984 */ /* 0x002e620008000800 */
[----:B--2---:R-:W-:-:S04]  /*2470*/  @!P3 FMUL R3, R3, R3 ;  /* 0x000000030303b220 */ /* 0x004fc80000400000 */
[-C--:B------:R-:W-:Y:S01]  /*2480*/  FMUL R6, R6, R3.reuse ;  /* 0x0000000306067220 */ /* 0x080fe20000400000 */
[-C--:B------:R-:W-:Y:S01]  /*2490*/  FMUL R4, R4, R3.reuse ;  /* 0x0000000304047220 */ /* 0x080fe20000400000 */
[-C--:B------:R-:W-:Y:S01]  /*24a0*/  FMUL R43, R5, R3.reuse ;  /* 0x00000003052b7220 */ /* 0x080fe20000400000 */
[----:B-----5:R-:W-:Y:S01]  /*24b0*/  FMUL R41, R16, R3 ;  /* 0x0000000310297220 */ /* 0x020fe20000400000 */
[----:B------:R-:W-:Y:S01]  /*24c0*/  @!P2 FMUL R13, R13, R13 ;  /* 0x0000000d0d0da220 */ /* 0x000fe20000400000 */
[----:B------:R-:W2:Y:S01]  /*24d0*/  LDS R5, [R33] ;  /* 0x0000000021057984 */ /* 0x000ea20000000800 */
[-C--:B------:R-:W-:Y:S01]  /*24e0*/  FMUL R16, R17, R3.reuse ;  /* 0x0000000311107220 */ /* 0x080fe20000400000 */
        /* <DEDUP_REMOVED lines=11> */
[----:B------:R-:W-:Y:S01]  /*25a0*/  FMUL R3, R11, R3 ;  /* 0x000000030b037220 */ /* 0x000fe20000400000 */
[----:B------:R-:W5:Y:S01]  /*25b0*/  LDS R9, [R39+UR4] ;  /* 0x0000000427097984 */ /* 0x000f620008000800 */
[----:B---3--:R-:W-:-:S03]  /*25c0*/  FFMA R4, R13, R42, R4 ;  /* 0x0000002a0d047223 */ /* 0x008fc60000000004 */
[----:B------:R-:W3:Y:S01]  /*25d0*/  LDS R42, [R39+UR4+-0x14] ;  /* 0xffffec04272a7984 */ /* 0x000ee20008000800 */
[----:B----4-:R-:W-:-:S03]  /*25e0*/  FFMA R15, R13, R15, R6 ;  /* 0x0000000f0d0f7223 */ /* 0x010fc60000000006 */
[----:B------:R-:W4:Y:S01]  /*25f0*/  LDS R6, [R39+UR4+-0xc] ;  /* 0xfffff40427067984 */ /* 0x000f220008000800 */
[----:B------:R-:W-:-:S03]  /*2600*/  FFMA R44, R13, R44, R43 ;  /* 0x0000002c0d2c7223 */ /* 0x000fc6000000002b */
[----:B------:R-:W-:Y:S01]  /*2610*/  STS [R39+UR4+-0x20], R4 ;  /* 0xffffe00427007988 */ /* 0x000fe20008000804 */
[----:B-1----:R-:W-:-:S03]  /*2620*/  FFMA R45, R13, R40, R41 ;  /* 0x000000280d2d7223 */ /* 0x002fc60000000029 */
[----:B------:R-:W-:Y:S04]  /*2630*/  STS [R39+UR4+-0x18], R15 ;  /* 0xffffe80f27007988 */ /* 0x000fe80008000804 */
[----:B------:R-:W1:Y:S04]  /*2640*/  LDS R40, [R39+UR4+-0x4] ;  /* 0xfffffc0427287984 */ /* 0x000e680008000800 */
[----:B------:R-:W1:Y:S01]  /*2650*/  LDS R11, [R39+UR4+0x8] ;  /* 0x00000804270b7984 */ /* 0x000e620008000800 */
[----:B--2---:R-:W-:-:S03]  /*2660*/  FFMA R5, R5, R13, R17 ;  /* 0x0000000d05057223 */ /* 0x004fc60000000011 */
[----:B------:R-:W2:Y:S04]  /*2670*/  LDS R41, [R39+UR4+0x10] ;  /* 0x0000100427297984 */ /* 0x000ea80008000800 */
[----:B------:R-:W2:Y:S04]  /*2680*/  LDS R17, [R39+UR4+0x14] ;  /* 0x0000140427117984 */ /* 0x000ea80008000800 */
[----:B------:R-:W2:Y:S04]  /*2690*/  LDS R15, [R39+UR4+0x18] ;  /* 0x00001804270f7984 */ /* 0x000ea80008000800 */
[----:B------:R-:W2:Y:S01]  /*26a0*/  LDS R4, [R39+UR4+0x1c] ;  /* 0x00001c0427047984 */ /* 0x000ea20008000800 */
[C---:B-----5:R-:W-:Y:S01]  /*26b0*/  FFMA R20, R13.reuse, R9, R20 ;  /* 0x000000090d147223 */ /* 0x060fe20000000014 */
[----:B---3--:R-:W-:-:S02]  /*26c0*/  FFMA R43, R13, R42, R7 ;  /* 0x0000002a0d2b7223 */ /* 0x008fc40000000007 */
[----:B------:R-:W-:Y:S01]  /*26d0*/  STS [R39+UR4+-0x1c], R44 ;  /* 0xffffe42c27007988 */ /* 0x000fe20008000804 */
[----:B----4-:R-:W-:-:S03]  /*26e0*/  FFMA R16, R13, R6, R16 ;  /* 0x000000060d107223 */ /* 0x010fc60000000010 */
[----:B------:R-:W3:Y:S04]  /*26f0*/  LDS R7, [R39+UR4+-0x8] ;  /* 0xfffff80427077984 */ /* 0x000ee80008000800 */
[----:B------:R-:W4:Y:S04]  /*2700*/  LDS R42, [R39+UR4+0x4] ;  /* 0x00000404272a7984 */ /* 0x000f280008000800 */
[----:B------:R-:W5:Y:S01]  /*2710*/  LDS R6, [R39+UR4+0xc] ;  /* 0x00000c0427067984 */ /* 0x000f620008000800 */
[----:B-1----:R-:W-:-:S03]  /*2720*/  FFMA R40, R13, R40, R19 ;  /* 0x000000280d287223 */ /* 0x002fc60000000013 */
[----:B------:R1:W-:Y:S01]  /*2730*/  STS [R39+UR4+-0x14], R43 ;  /* 0xffffec2b27007988 */ /* 0x0003e20008000804 */
[----:B------:R-:W-:-:S03]  /*2740*/  FFMA R22, R13, R11, R22 ;  /* 0x0000000b0d167223 */ /* 0x000fc60000000016 */
[----:B------:R1:W-:Y:S01]  /*2750*/  STS [R39+UR4+-0x10], R45 ;  /* 0xfffff02d27007988 */ /* 0x0003e20008000804 */
[----:B--2---:R-:W-:-:S03]  /*2760*/  FFMA R8, R13, R41, R8 ;  /* 0x000000290d087223 */ /* 0x004fc60000000008 */
[----:B------:R1:W-:Y:S01]  /*2770*/  STS [R39+UR4+-0xc], R16 ;  /* 0xfffff41027007988 */ /* 0x0003e20008000804 */
[----:B------:R-:W-:-:S03]  /*2780*/  FFMA R14, R13, R17, R14 ;  /* 0x000000110d0e7223 */ /* 0x000fc6000000000e */
[----:B------:R1:W-:Y:S01]  /*2790*/  STS [R39+UR4+-0x4], R40 ;  /* 0xfffffc2827007988 */ /* 0x0003e20008000804 */
[----:B------:R-:W-:-:S03]  /*27a0*/  FFMA R10, R13, R15, R10 ;  /* 0x0000000f0d0a7223 */ /* 0x000fc6000000000a */
[----:B------:R1:W-:Y:S01]  /*27b0*/  STS [R39+UR4], R20 ;  /* 0x0000001427007988 */ /* 0x0003e20008000804 */
[----:B------:R-:W-:-:S03]  /*27c0*/  FFMA R4, R13, R4, R3 ;  /* 0x000000040d047223 */ /* 0x000fc60000000003 */
[----:B------:R1:W-:Y:S04]  /*27d0*/  STS [R39+UR4+0x8], R22 ;  /* 0x0000081627007988 */ /* 0x0003e80008000804 */
[----:B------:R1:W-:Y:S01]  /*27e0*/  STS [R39+UR4+0x10], R8 ;  /* 0x0000100827007988 */ /* 0x0003e20008000804 */
[----:B---3--:R-:W-:-:S03]  /*27f0*/  FFMA R18, R13, R7, R18 ;  /* 0x000000070d127223 */ /* 0x008fc60000000012 */
[----:B------:R1:W-:Y:S01]  /*2800*/  STS [R39+UR4+0x14], R14 ;  /* 0x0000140e27007988 */ /* 0x0003e20008000804 */
[----:B----4-:R-:W-:-:S03]  /*2810*/  FFMA R42, R13, R42, R21 ;  /* 0x0000002a0d2a7223 */ /* 0x010fc60000000015 */
[----:B------:R1:W-:Y:S01]  /*2820*/  STS [R39+UR4+-0x8], R18 ;  /* 0xfffff81227007988 */ /* 0x0003e20008000804 */
[----:B-----5:R-:W-:-:S03]  /*2830*/  FFMA R6, R13, R6, R23 ;  /* 0x000000060d067223 */ /* 0x020fc60000000017 */
[----:B------:R1:W-:Y:S04]  /*2840*/  STS [R39+UR4+0x4], R42 ;  /* 0x0000042a27007988 */ /* 0x0003e80008000804 */
[----:B------:R1:W-:Y:S04]  /*2850*/  STS [R39+UR4+0xc], R6 ;  /* 0x00000c0627007988 */ /* 0x0003e80008000804 */
[----:B------:R1:W-:Y:S04]  /*2860*/  STS [R39+UR4+0x18], R10 ;  /* 0x0000180a27007988 */ /* 0x0003e80008000804 */
[----:B------:R1:W-:Y:S04]  /*2870*/  STS [R39+UR4+0x1c], R4 ;  /* 0x00001c0427007988 */ /* 0x0003e80008000804 */
[----:B------:R1:W-:Y:S04]  /*2880*/  STS [R38], R12 ;  /* 0x0000000c26007388 */ /* 0x0003e80000000800 */
[----:B------:R1:W-:Y:S02]  /*2890*/  STS [R33], R5 ;  /* 0x0000000521007388 */ /* 0x0003e40000000800 */
.L_x_27:
[----:B------:R-:W-:Y:S05]  /*28a0*/  BSYNC.RECONVERGENT B1 ;  /* 0x0000000000017941 */ /* 0x000fea0003800200 */
.L_x_26:
[----:B-12---:R-:W-:Y:S01]  /*28b0*/  IADD3 R39, PT, PT, R39, 0x40, RZ ;  /* 0x0000004027277810 */ /* 0x006fe20007ffe0ff */
[----:B------:R-:W-:Y:S01]  /*28c0*/  VIADD R38, R38, 0x4 ;  /* 0x0000000426267836 */ /* 0x000fe20000000000 */
[----:B------:R-:W-:Y:S02]  /*28d0*/  IADD3 R33, PT, PT, R33, 0x4, RZ ;  /* 0x0000000421217810 */ /* 0x000fe40007ffe0ff */
[----:B------:R-:W-:-:S13]  /*28e0*/  ISETP.NE.AND P2, PT, R39, 0x420, PT ;  /* 0x000004202700780c */ /* 0x000fda0003f45270 */
[----:B------:R-:W-:Y:S05]  /*28f0*/  @P2 BRA `(.L_x_29) ;  /* 0xffffffe8005c2947 */ /* 0x000fea000383ffff */
[----:B------:R-:W-:Y:S05]  /*2900*/  BSYNC B0 ;  /* 0x0000000000007941 */ /* 0x000fea0003800000 */
.L_x_21:
[----:B------:R-:W-:Y:S02]  /*2910*/  ISETP.NE.AND P0, PT, R30, RZ, PT ;  /* 0x000000ff1e00720c */ /* 0x000fe40003f05270 */
[----:B------:R-:W-:Y:S01]  /*2920*/  ISETP.GT.U32.AND P1, PT, R29, 0x1f, PT ;  /* 0x0000001f1d00780c */ /* 0x000fe20003f24070 */
[----:B------:R-:W-:Y:S01]  /*2930*/  @!PT LDS RZ, [RZ] ;  /* 0x00000000fffff984 */ /* 0x000fe20000000800 */
[----:B------:R-:W-:Y:S01]  /*2940*/  @!PT LDS RZ, [RZ] ;  /* 0x00000000fffff984 */ /* 0x000fe20000000800 */
[----:B------:R-:W-:Y:S01]  /*2950*/  @!PT LDS RZ, [RZ] ;  /* 0x00000000fffff984 */ /* 0x000fe20000000800 */
[----:B------:R-:W-:Y:S01]  /*2960*/  @!PT LDS RZ, [RZ] ;  /* 0x00000000fffff984 */ /* 0x000fe20000000800 */
[----:B------:R1:W-:Y:S06]  /*2970*/  MEMBAR.SC.CTA ;  /* 0x0000000000007992 */ /* 0x0003ec0000000000 */
[----:B-1----:R-:W-:Y:S04]  /*2980*/  BSSY.RECONVERGENT B0, `(.L_x_30) ;  /* 0x0000009000007945 */ /* 0x002fe80003800200 */
[----:B------:R-:W-:Y:S05]  /*2990*/  @P0 BRA `(.L_x_31) ;  /* 0x00000000001c0947 */ /* 0x000fea0003800000 */
[----:B------:R-:W1:Y:S01]  /*29a0*/  S2UR UR5, SR_CgaCtaId ;  /* 0x00000000000579c3 */ /* 0x000e620000008800 */
[----:B------:R-:W-:Y:S01]  /*29b0*/  UMOV UR4, 0x400 ;  /* 0x0000040000047882 */ /* 0x000fe20000000000 */
[----:B------:R-:W-:Y:S01]  /*29c0*/  IMAD.U32 R0, RZ, RZ, UR36 ;  /* 0x00000024ff007e24 */ /* 0x000fe2000f8e00ff */
[----:B------:R-:W-:-:S04]  /*29d0*/  UIADD3 UR4, UPT, UPT, UR4, 0x1088, URZ ;  /* 0x0000108804047890 */ /* 0x000fc8000fffe0ff */
[----:B-1----:R-:W-:-:S04]  /*29e0*/  ULEA UR4, UR5, UR4, 0x18 ;  /* 0x0000000405047291 */ /* 0x002fc8000f8ec0ff */
[----:B------:R-:W-:-:S09]  /*29f0*/  ULEA UR4, UR41, UR4, 0x2 ;  /* 0x0000000429047291 */ /* 0x000fd2000f8e10ff */
[----:B------:R1:W-:Y:S03]  /*2a00*/  ATOMS.EXCH RZ, [UR4], R0 ;  /* 0x00000000ffff798c */ /* 0x0003e6000c000004 */
.L_x_31:
[----:B------:R-:W-:Y:S05]  /*2a10*/  BSYNC.RECONVERGENT B0 ;  /* 0x0000000000007941 */ /* 0x000fea0003800200 */
.L_x_30:
[----:B------:R-:W-:Y:S05]  /*2a20*/  @P1 BRA `(.L_x_15) ;  /* 0x00000008002c1947 */ /* 0x000fea0003800000 */
.L_x_14:
[----:B------:R-:W-:Y:S01]  /*2a30*/  MOV R16, UR36 ;  /* 0x0000002400107c02 */ /* 0x000fe20008000f00 */
[----:B------:R-:W2:Y:S01]  /*2a40*/  LDC R18, c[0x0][0x2f8] ;  /* 0x0000be00ff127b82 */ /* 0x000ea20000000800 */
[----:B------:R-:W-:-:S03]  /*2a50*/  LOP3.LUT R19, R2, 0x1f, R29, 0xf8, !PT ;  /* 0x0000001f02137812 */ /* 0x000fc600078ef81d */
[----:B------:R-:W-:-:S05]  /*2a60*/  VIADD R16, R16, 0x2 ;  /* 0x0000000210107836 */ /* 0x000fca0000000000 */
[----:B------:R-:W-:Y:S02]  /*2a70*/  ISETP.GE.AND P0, PT, R16, UR39, PT ;  /* 0x0000002710007c0c */ /* 0x000fe4000bf06270 */
[----:B--2---:R-:W-:-:S11]  /*2a80*/  IADD3 R18, PT, PT, -R18, UR37, RZ ;  /* 0x0000002512127c10 */ /* 0x004fd6000fffe1ff */
[----:B------:R-:W-:Y:S05]  /*2a90*/  @P0 BRA `(.L_x_32) ;  /* 0x0000000400780947 */ /* 0x000fea0003800000 */
[----:B------:R-:W2:Y:S01]  /*2aa0*/  S2UR UR5, SR_CgaCtaId ;  /* 0x00000000000579c3 */ /* 0x000ea20000008800 */
[----:B------:R-:W-:Y:S01]  /*2ab0*/  UMOV UR4, 0x400 ;  /* 0x0000040000047882 */ /* 0x000fe20000000000 */
[----:B------:R-:W-:Y:S01]  /*2ac0*/  MOV R17, UR41 ;  /* 0x0000002900117c02 */ /* 0x000fe20008000f00 */
[----:B------:R-:W-:-:S04]  /*2ad0*/  UIADD3 UR4, UPT, UPT, UR4, 0x1088, URZ ;  /* 0x0000108804047890 */ /* 0x000fc8000fffe0ff */
[----:B--2---:R-:W-:-:S06]  /*2ae0*/  ULEA UR4, UR5, UR4, 0x18 ;  /* 0x0000000405047291 */ /* 0x004fcc000f8ec0ff */
[----:B------:R-:W-:-:S05]  /*2af0*/  LEA R17, R17, UR4, 0x2 ;  /* 0x0000000411117c11 */ /* 0x000fca000f8e10ff */
[----:B-1----:R-:W1:Y:S02]  /*2b00*/  LDS R0, [R17] ;  /* 0x0000000011007984 */ /* 0x002e640000000800 */
[----:B-1----:R-:W-:-:S13]  /*2b10*/  ISETP.GE.AND P0, PT, R0, UR36, PT ;  /* 0x0000002400007c0c */ /* 0x002fda000bf06270 */
[----:B------:R-:W-:Y:S05]  /*2b20*/  @P0 BRA `(.L_x_33) ;  /* 0x0000000000840947 */ /* 0x000fea0003800000 */
[----:B------:R-:W-:-:S07]  /*2b30*/  IMAD.MOV.U32 R0, RZ, RZ, RZ ;  /* 0x000000ffff007224 */ /* 0x000fce00078e00ff */
.L_x_37:
[----:B------:R-:W-:Y:S01]  /*2b40*/  IADD3 R0, PT, PT, R0, 0x1, RZ ;  /* 0x0000000100007810 */ /* 0x000fe20007ffe0ff */
[----:B------:R-:W-:Y:S05]  /*2b50*/  YIELD ;  /* 0x0000000000007946 */ /* 0x000fea0003800000 */
[----:B------:R-:W-:Y:S01]  /*2b60*/  ISETP.NE.AND P0, PT, R0, 0x4000000, PT ;  /* 0x040000000000780c */ /* 0x000fe20003f05270 */
[----:B------:R-:W-:Y:S03]  /*2b70*/  BSSY.RECONVERGENT B6, `(.L_x_34) ;  /* 0x0000019000067945 */ /* 0x000fe60003800200 */
[----:B------:R-:W-:-:S02]  /*2b80*/  ISETP.NE.OR P1, PT, R30, RZ, P0 ;  /* 0x000000ff1e00720c */ /* 0x000fc40000725670 */
[----:B------:R-:W-:-:S11]  /*2b90*/  SEL R0, R0, RZ, P0 ;  /* 0x000000ff00007207 */ /* 0x000fd60000000000 */
[----:B------:R-:W-:Y:S05]  /*2ba0*/  @P1 BRA `(.L_x_35) ;  /* 0x0000000000541947 */ /* 0x000fea0003800000 */
[----:B------:R-:W1:Y:S01]  /*2bb0*/  S2UR UR5, SR_CgaCtaId ;  /* 0x00000000000579c3 */ /* 0x000e620000008800 */
[----:B------:R-:W-:Y:S01]  /*2bc0*/  UMOV UR4, 0x400 ;  /* 0x0000040000047882 */ /* 0x000fe20000000000 */
[----:B------:R-:W2:Y:S01]  /*2bd0*/  LDS R13, [R17] ;  /* 0x00000000110d7984 */ /* 0x000ea20000000800 */
[----:B------:R-:W-:Y:S01]  /*2be0*/  IMAD.U32 R3, RZ, RZ, UR41 ;  /* 0x00000029ff037e24 */ /* 0x000fe2000f8e00ff */
[----:B------:R-:W-:Y:S01]  /*2bf0*/  MOV R12, UR36 ;  /* 0x00000024000c7c02 */ /* 0x000fe20008000f00 */
[----:B------:R-:W-:Y:S01]  /*2c00*/  IMAD.U32 R6, RZ, RZ, UR37 ;  /* 0x00000025ff067e24 */ /* 0x000fe2000f8e00ff */
[----:B------:R-:W-:Y:S02]  /*2c10*/  MOV R0, 0x0 ;  /* 0x0000000000007802 */ /* 0x000fe40000000f00 */
[----:B------:R-:W-:Y:S01]  /*2c20*/  STL.64 [R18], R2 ;  /* 0x0000000212007387 */ /* 0x000fe20000100a00 */
[----:B------:R-:W-:Y:S01]  /*2c30*/  MOV R7, UR38 ;  /* 0x0000002600077c02 */ /* 0x000fe20008000f00 */
[----:B------:R3:W4:Y:S01]  /*2c40*/  LDC.64 R10, c[0x4][R0] ;  /* 0x01000000000a7b82 */ /* 0x0007220000000a00 */
[----:B-1----:R-:W-:-:S09]  /*2c50*/  ULEA UR4, UR5, UR4, 0x18 ;  /* 0x0000000405047291 */ /* 0x002fd2000f8ec0ff */
[----:B------:R-:W-:Y:S04]  /*2c60*/  LDS R8, [UR4+0x1080] ;  /* 0x00108004ff087984 */ /* 0x000fe80008000800 */
[----:B------:R-:W1:Y:S01]  /*2c70*/  LDS R9, [UR4+0x1084] ;  /* 0x00108404ff097984 */ /* 0x000e620008000800 */
[----:B------:R-:W3:Y:S03]  /*2c80*/  LDCU.64 UR4, c[0x4][0x28] ;  /* 0x01000500ff0477ac */ /* 0x000ee60008000a00 */
[----:B--2---:R2:W-:Y:S01]  /*2c90*/  STL.64 [R18+0x8], R12 ;  /* 0x0000080c12007387 */ /* 0x0045e20000100a00 */
[----:B---3--:R-:W-:Y:S01]  /*2ca0*/  IMAD.U32 R4, RZ, RZ, UR4 ;  /* 0x00000004ff047e24 */ /* 0x008fe2000f8e00ff */
[----:B------:R-:W-:-:S02]  /*2cb0*/  MOV R5, UR5 ;  /* 0x0000000500057c02 */ /* 0x000fc40008000f00 */
[----:B-1--4-:R2:W-:Y:S05]  /*2cc0*/  STL.64 [R18+0x10], R8 ;  /* 0x0000100812007387 */ /* 0x0125ea0000100a00 */
[----:B------:R-:W-:-:S07]  /*2cd0*/  LEPC R20, `(.L_x_36) ;  /* 0x000000001014794e */ /* 0x000fce0000000000 */
[----:B--2--5:R-:W-:Y:S05]  /*2ce0*/  CALL.ABS.NOINC R10 ;  /* 0x000000000a007343 */ /* 0x024fea0003c00000 */
.L_x_36:
[----:B------:R-:W-:-:S07]  /*2cf0*/  IMAD.MOV.U32 R0, RZ, RZ, RZ ;  /* 0x000000ffff007224 */ /* 0x000fce00078e00ff */
.L_x_35:
[----:B------:R-:W-:Y:S05]  /*2d00*/  BSYNC.RECONVERGENT B6 ;  /* 0x0000000000067941 */ /* 0x000fea0003800200 */
.L_x_34:
[----:B------:R-:W1:Y:S02]  /*2d10*/  LDS R3, [R17] ;  /* 0x0000000011037984 */ /* 0x000e640000000800 */
[----:B-1----:R-:W-:-:S13]  /*2d20*/  ISETP.GE.AND P0, PT, R3, UR36, PT ;  /* 0x0000002403007c0c */ /* 0x002fda000bf06270 */
[----:B------:R-:W-:Y:S05]  /*2d30*/  @!P0 BRA `(.L_x_37) ;  /* 0xfffffffc00808947 */ /* 0x000fea000383ffff */
.L_x_33:
[----:B------:R-:W-:Y:S01]  /*2d40*/  ISETP.NE.AND P0, PT, R19, RZ, PT ;  /* 0x000000ff1300720c */ /* 0x000fe20003f05270 */
[----:B------:R-:W-:-:S12]  /*2d50*/  BSSY.RECONVERGENT B6, `(.L_x_38) ;  /* 0x000000d000067945 */ /* 0x000fd80003800200 */
[----:B------:R-:W-:Y:S05]  /*2d60*/  @P0 BRA `(.L_x_39) ;  /* 0x00000000002c0947 */ /* 0x000fea0003800000 */
[----:B------:R-:W-:Y:S01]  /*2d70*/  MOV R17, UR41 ;  /* 0x0000002900117c02 */ /* 0x000fe20008000f00 */
[----:B------:R-:W1:Y:S01]  /*2d80*/  LDCU.64 UR4, c[0x4][0x30] ;  /* 0x01000600ff0477ac */ /* 0x000e620008000a00 */
[----:B------:R-:W-:Y:S01]  /*2d90*/  MOV R0, 0x0 ;  /* 0x0000000000007802 */ /* 0x000fe20000000f00 */
[----:B------:R-:W-:Y:S01]  /*2da0*/  IMAD.U32 R6, RZ, RZ, UR37 ;  /* 0x00000025ff067e24 */ /* 0x000fe2000f8e00ff */
[----:B------:R-:W-:Y:S01]  /*2db0*/  MOV R7, UR38 ;  /* 0x0000002600077c02 */ /* 0x000fe20008000f00 */
[----:B------:R2:W-:Y:S01]  /*2dc0*/  STL.64 [R18], R16 ;  /* 0x0000001012007387 */ /* 0x0005e20000100a00 */
[----:B------:R2:W3:Y:S01]  /*2dd0*/  LDC.64 R8, c[0x4][R0] ;  /* 0x0100000000087b82 */ /* 0x0004e20000000a00 */
[----:B-1----:R-:W-:Y:S01]  /*2de0*/  IMAD.U32 R4, RZ, RZ, UR4 ;  /* 0x00000004ff047e24 */ /* 0x002fe2000f8e00ff */
[----:B--2---:R-:W-:-:S07]  /*2df0*/  MOV R5, UR5 ;  /* 0x0000000500057c02 */ /* 0x004fce0008000f00 */
[----:B------:R-:W-:-:S07]  /*2e00*/  LEPC R20, `(.L_x_39) ;  /* 0x000000001014794e */ /* 0x000fce0000000000 */
[----:B---3-5:R-:W-:Y:S05]  /*2e10*/  CALL.ABS.NOINC R8 ;  /* 0x0000000008007343 */ /* 0x028fea0003c00000 */
.L_x_39:
[----:B------:R-:W-:Y:S05]  /*2e20*/  BSYNC.RECONVERGENT B6 ;  /* 0x0000000000067941 */ /* 0x000fea0003800200 */
.L_x_38:
[----:B------:R-:W1:Y:S01]  /*2e30*/  S2UR UR6, SR_CgaCtaId ;  /* 0x00000000000679c3 */ /* 0x000e620000008800 */
[----:B------:R-:W2:Y:S01]  /*2e40*/  LDCU UR7, c[0x0][0x3a4] ;  /* 0x00007480ff0777ac */ /* 0x000ea20008000800 */
[----:B------:R-:W-:Y:S01]  /*2e50*/  R2UR UR10, R34 ;  /* 0x00000000220a72ca */ /* 0x000fe200000e0000 */
[----:B------:R-:W-:Y:S01]  /*2e60*/  IMAD.U32 R10, RZ, RZ, UR41 ;  /* 0x00000029ff0a7e24 */ /* 0x000fe2000f8e00ff */
[C---:B------:R-:W-:Y:S01]  /*2e70*/  R2UR UR11, R35.reuse ;  /* 0x00000000230b72ca */ /* 0x040fe200000e0000 */
[----:B------:R-:W-:Y:S01]  /*2e80*/  UMOV UR4, 0x400 ;  /* 0x0000040000047882 */ /* 0x000fe20000000000 */
[----:B------:R-:W-:Y:S01]  /*2e90*/  LEA R9, R16, R31, 0x4 ;  /* 0x0000001f10097211 */ /* 0x000fe200078e20ff */
[----:B------:R-:W-:Y:S01]  /*2ea0*/  UIADD3 UR5, UPT, UPT, UR4, 0x480, URZ ;  /* 0x0000048004057890 */ /* 0x000fe2000fffe0ff */
[----:B------:R-:W3:Y:S01]  /*2eb0*/  LDC.64 R4, c[0x0][0x390] ;  /* 0x0000e400ff047b82 */ /* 0x000ee20000000a00 */
[----:B------:R-:W-:Y:S01]  /*2ec0*/  UIADD3 UR4, UPT, UPT, UR4, 0x880, URZ ;  /* 0x0000088004047890 */ /* 0x000fe2000fffe0ff */
[----:B------:R-:W-:Y:S01]  /*2ed0*/  R2UR UR12, R34 ;  /* 0x00000000220c72ca */ /* 0x000fe200000e0000 */
[----:B------:R-:W-:Y:S01]  /*2ee0*/  IMAD.U32 R13, RZ, RZ, UR41 ;  /* 0x00000029ff0d7e24 */ /* 0x000fe2000f8e00ff */
[----:B------:R-:W-:Y:S01]  /*2ef0*/  R2UR UR13, R35 ;  /* 0x00000000230d72ca */ /* 0x000fe200000e0000 */
[----:B--2---:R-:W-:-:S02]  /*2f00*/  USHF.R.S32.HI UR8, URZ, 0x1f, UR7 ;  /* 0x0000001fff087899 */ /* 0x004fc40008011407 */
[----:B------:R-:W-:Y:S01]  /*2f10*/  IMAD.WIDE.U32 R6, R2, UR7, RZ ;  /* 0x0000000702067c25 */ /* 0x000fe2000f8e00ff */
[----:B-1----:R-:W-:-:S03]  /*2f20*/  ULEA UR5, UR6, UR5, 0x18 ;  /* 0x0000000506057291 */ /* 0x002fc6000f8ec0ff */
[----:B------:R-:W-:Y:S01]  /*2f30*/  IMAD R8, R2, UR8, R7 ;  /* 0x0000000802087c24 */ /* 0x000fe2000f8e0207 */
[----:B------:R-:W-:Y:S01]  /*2f40*/  ULEA UR4, UR6, UR4, 0x18 ;  /* 0x0000000406047291 */ /* 0x000fe2000f8ec0ff */
[C---:B------:R-:W-:Y:S01]  /*2f50*/  IMAD R3, R31.reuse, UR7, R32 ;  /* 0x000000071f037c24 */ /* 0x040fe2000f8e0220 */
[----:B------:R-:W-:-:S04]  /*2f60*/  LEA R7, R31, UR5, 0x5 ;  /* 0x000000051f077c11 */ /* 0x000fc8000f8e28ff */
[----:B------:R-:W-:Y:S02]  /*2f70*/  LEA R11, R31, UR4, 0x5 ;  /* 0x000000041f0b7c11 */ /* 0x000fe4000f8e28ff */
[----:B---3--:R-:W-:Y:S01]  /*2f80*/  LEA R4, P0, R6, R4, 0x5 ;  /* 0x0000000406047211 */ /* 0x008fe200078028ff */
[----:B------:R-:W-:Y:S01]  /*2f90*/  IMAD R7, R32, 0x2, R7 ;  /* 0x0000000220077824 */ /* 0x000fe200078e0207 */
[----:B------:R-:W-:Y:S02]  /*2fa0*/  LEA R3, R16, R3, 0x4 ;  /* 0x0000000310037211 */ /* 0x000fe400078e20ff */
[----:B------:R-:W-:Y:S01]  /*2fb0*/  LEA R0, R32, R11, 0x1 ;  /* 0x0000000b20007211 */ /* 0x000fe200078e08ff */
[----:B------:R-:W-:Y:S01]  /*2fc0*/  IMAD R11, R9, 0x10, R32 ;  /* 0x00000010090b7824 */ /* 0x000fe200078e0220 */
[----:B------:R-:W-:Y:S02]  /*2fd0*/  LEA.HI.X R5, R6, R5, R8, 0x5, P0 ;  /* 0x0000000506057211 */ /* 0x000fe400000f2c08 */
[----:B------:R-:W-:Y:S01]  /*2fe0*/  LEA R9, R10, R7, 0x9 ;  /* 0x000000070a097211 */ /* 0x000fe200078e48ff */
[----:B------:R-:W-:-:S04]  /*2ff0*/  IMAD.WIDE.U32 R6, R3, 0x2, R36 ;  /* 0x0000000203067825 */ /* 0x000fc800078e0024 */
[----:B------:R-:W-:Y:S01]  /*3000*/  IMAD R13, R13, 0x200, R0 ;  /* 0x000002000d0d7824 */ /* 0x000fe200078e0200 */
[----:B------:R-:W-:Y:S01]  /*3010*/  @!PT LDS RZ, [RZ] ;  /* 0x00000000fffff984 */ /* 0x000fe20000000800 */
[----:B------:R-:W-:Y:S01]  /*3020*/  @!PT LDS RZ, [RZ] ;  /* 0x00000000fffff984 */ /* 0x000fe20000000800 */
[----:B------:R-:W-:Y:S01]  /*3030*/  @!PT LDS RZ, [RZ] ;  /* 0x00000000fffff984 */ /* 0x000fe20000000800 */
[----:B------:R2:W-:Y:S01]  /*3040*/  LDGSTS.E.BYPASS.128 [R9], desc[UR10][R6.64] ;  /* 0x0000000006097fae */ /* 0x0005e2000b98180a */
[----:B------:R-:W-:-:S05]  /*3050*/  IMAD.WIDE.U32 R4, R11, 0x2, R4 ;  /* 0x000000020b047825 */ /* 0x000fca00078e0004 */
[----:B------:R2:W-:Y:S04]  /*3060*/  LDGSTS.E.BYPASS.128 [R13], desc[UR12][R4.64] ;  /* 0x00000000040d7fae */ /* 0x0005e8000b98180c */
[----:B------:R-:W0:Y:S02]  /*3070*/  LDGDEPBAR ;  /* 0x00000000000079af */ /* 0x000e240000000000 */
.L_x_32:
[----:B--2---:R-:W-:-:S04]  /*3080*/  MOV R9, UR36 ;  /* 0x0000002400097c02 */ /* 0x004fc80008000f00 */
[----:B------:R-:W-:-:S04]  /*3090*/  IADD3 R9, PT, PT, R9, 0x1, RZ ;  /* 0x0000000109097810 */ /* 0x000fc80007ffe0ff */
[----:B------:R-:W-:-:S13]  /*30a0*/  ISETP.GE.AND P0, PT, R9, UR39, PT ;  /* 0x0000002709007c0c */ /* 0x000fda000bf06270 */
[----:B------:R-:W-:Y:S05]  /*30b0*/  @P0 BRA `(.L_x_15) ;  /* 0x0000000000880947 */ /* 0x000fea0003800000 */
[----:B------:R-:W-:-:S13]  /*30c0*/  ISETP.GE.AND P0, PT, R16, UR39, PT ;  /* 0x0000002710007c0c */ /* 0x000fda000bf06270 */
[----:B------:R-:W-:Y:S05]  /*30d0*/  @P0 BRA `(.L_x_40) ;  /* 0x0000000000080947 */ /* 0x000fea0003800000 */
[----:B------:R-:W-:-:S04]  /*30e0*/  DEPBAR.LE SB0, 0x1 ;  /* 0x000080400000791a */ /* 0x000fc80000000000 */
[----:B------:R-:W-:Y:S05]  /*30f0*/  BRA `(.L_x_41) ;  /* 0x0000000000047947 */ /* 0x000fea0003800000 */
.L_x_40:
[----:B------:R-:W-:-:S04]  /*3100*/  DEPBAR.LE SB0, 0x0 ;  /* 0x000080000000791a */ /* 0x000fc80000000000 */
.L_x_41:
[----:B------:R-:W-:Y:S02]  /*3110*/  ISETP.NE.AND P0, PT, R30, RZ, PT ;  /* 0x000000ff1e00720c */ /* 0x000fe40003f05270 */
[----:B------:R-:W-:Y:S01]  /*3120*/  ISETP.NE.AND P1, PT, R19, RZ, PT ;  /* 0x000000ff1300720c */ /* 0x000fe20003f25270 */
[----:B------:R-:W-:Y:S01]  /*3130*/  @!PT LDS RZ, [RZ] ;  /* 0x00000000fffff984 */ /* 0x000fe20000000800 */
[----:B------:R-:W-:Y:S01]  /*3140*/  @!PT LDS RZ, [RZ] ;  /* 0x00000000fffff984 */ /* 0x000fe20000000800 */
[----:B------:R-:W-:Y:S01]  /*3150*/  @!PT LDS RZ, [RZ] ;  /* 0x00000000fffff984 */ /* 0x000fe20000000800 */
[----:B------:R-:W-:Y:S01]  /*3160*/  @!PT LDS RZ, [RZ] ;  /* 0x00000000fffff984 */ /* 0x000fe20000000800 */
[----:B------:R2:W-:Y:S06]  /*3170*/  MEMBAR.SC.CTA ;  /* 0x0000000000007992 */ /* 0x0005ec0000000000 */
[----:B--2---:R-:W-:Y:S04]  /*3180*/  BSSY.RECONVERGENT B0, `(.L_x_42) ;  /* 0x0000009000007945 */ /* 0x004fe80003800200 */
[----:B------:R-:W-:Y:S05]  /*3190*/  @P0 BRA `(.L_x_43) ;  /* 0x00000000001c0947 */ /* 0x000fea0003800000 */
[----:B------:R-:W2:Y:S01]  /*31a0*/  S2UR UR5, SR_CgaCtaId ;  /* 0x00000000000579c3 */ /* 0x000ea20000008800 */
[----:B------:R-:W-:Y:S01]  /*31b0*/  UMOV UR4, 0x400 ;  /* 0x0000040000047882 */ /* 0x000fe20000000000 */
[----:B-1----:R-:W-:Y:S01]  /*31c0*/  IMAD.SHL.U32 R0, R9, 0x4, RZ ;  /* 0x0000000409007824 */ /* 0x002fe200078e00ff */
[----:B------:R-:W-:-:S04]  /*31d0*/  UIADD3 UR4, UPT, UPT, UR4, 0x1080, URZ ;  /* 0x0000108004047890 */ /* 0x000fc8000fffe0ff */
[----:B------:R-:W-:Y:S01]  /*31e0*/  LOP3.LUT R0, R0, 0x4, RZ, 0xc0, !PT ;  /* 0x0000000400007812 */ /* 0x000fe200078ec0ff */
[----:B--2---:R-:W-:-:S09]  /*31f0*/  ULEA UR4, UR5, UR4, 0x18 ;  /* 0x0000000405047291 */ /* 0x004fd2000f8ec0ff */
[----:B------:R2:W-:Y:S03]  /*3200*/  ATOMS.EXCH RZ, [R0+UR4], R9 ;  /* 0x0000000900ff798c */ /* 0x0005e6000c000004 */
.L_x_43:
[----:B-1----:R-:W-:Y:S05]  /*3210*/  BSYNC.RECONVERGENT B0 ;  /* 0x0000000000007941 */ /* 0x002fea0003800200 */
.L_x_42:
[----:B------:R-:W-:Y:S05]  /*3220*/  @P1 BRA `(.L_x_15) ;  /* 0x00000000002c1947 */ /* 0x000fea0003800000 */
[----:B------:R-:W-:Y:S01]  /*3230*/  LOP3.LUT R8, R9, 0x1, RZ, 0xc0, !PT ;  /* 0x0000000109087812 */ /* 0x000fe200078ec0ff */
[----:B------:R-:W1:Y:S01]  /*3240*/  LDCU.64 UR4, c[0x4][0x38] ;  /* 0x01000700ff0477ac */ /* 0x000e620008000a00 */
[----:B--2---:R-:W-:Y:S01]  /*3250*/  MOV R0, 0x0 ;  /* 0x0000000000007802 */ /* 0x004fe20000000f00 */
[----:B------:R-:W-:Y:S01]  /*3260*/  IMAD.U32 R6, RZ, RZ, UR37 ;  /* 0x00000025ff067e24 */ /* 0x000fe2000f8e00ff */
[----:B------:R-:W-:Y:S01]  /*3270*/  MOV R7, UR38 ;  /* 0x0000002600077c02 */ /* 0x000fe20008000f00 */
[----:B------:R2:W-:Y:S01]  /*3280*/  STL.64 [R18], R8 ;  /* 0x0000000812007387 */ /* 0x0005e20000100a00 */
[----:B------:R2:W3:Y:S01]  /*3290*/  LDC.64 R10, c[0x4][R0] ;  /* 0x01000000000a7b82 */ /* 0x0004e20000000a00 */
[----:B-1----:R-:W-:Y:S02]  /*32a0*/  MOV R4, UR4 ;  /* 0x0000000400047c02 */ /* 0x002fe40008000f00 */
[----:B--2---:R-:W-:-:S07]  /*32b0*/  MOV R5, UR5 ;  /* 0x0000000500057c02 */ /* 0x004fce0008000f00 */
[----:B------:R-:W-:-:S07]  /*32c0*/  LEPC R20, `(.L_x_15) ;  /* 0x000000001014794e */ /* 0x000fce0000000000 */
[----:B---3-5:R-:W-:Y:S05]  /*32d0*/  CALL.ABS.NOINC R10 ;  /* 0x000000000a007343 */ /* 0x028fea0003c00000 */
.L_x_15:
[----:B------:R-:W-:Y:S05]  /*32e0*/  WARPSYNC.ALL ;  /* 0x0000000000007948 */ /* 0x000fea0003800000 */
[----:B------:R-:W-:Y:S01]  /*32f0*/  BAR.SYNC.DEFER_BLOCKING 0x0 ;  /* 0x0000000000007b1d */ /* 0x000fe20000010000 */
[----:B------:R-:W-:-:S04]  /*3300*/  UIADD3 UR36, UPT, UPT, UR36, 0x1, URZ ;  /* 0x0000000124247890 */ /* 0x000fc8000fffe0ff */
[----:B------:R-:W-:-:S09]  /*3310*/  UISETP.NE.AND UP0, UPT, UR36, UR39, UPT ;  /* 0x000000272400728c */ /* 0x000fd2000bf05270 */
[----:B------:R-:W-:Y:S05]  /*3320*/  BRA.U UP0, `(.L_x_44) ;  /* 0xffffffd900587547 */ /* 0x000fea000b83ffff */
.L_x_13:
[----:B------:R-:W-:-:S04]  /*3330*/  ISETP.GT.U32.AND P0, PT, R30, 0xf, PT ;  /* 0x0000000f1e00780c */ /* 0x000fc80003f04070 */
[----:B------:R-:W-:-:S13]  /*3340*/  ISETP.NE.OR P0, PT, R28, 0x1, P0 ;  /* 0x000000011c00780c */ /* 0x000fda0000705670 */
[----:B-1----:R-:W-:Y:S05]  /*3350*/  @P0 EXIT ;  /* 0x000000000000094d */ /* 0x002fea0003800000 */
[----:B------:R-:W1:Y:S01]  /*3360*/  S2UR UR5, SR_CgaCtaId ;  /* 0x00000000000579c3 */ /* 0x000e620000008800 */
[----:B------:R-:W-:Y:S02]  /*3370*/  UMOV UR4, 0x400 ;  /* 0x0000040000047882 */ /* 0x000fe40000000000 */
[----:B-1----:R-:W-:Y:S02]  /*3380*/  ULEA UR6, UR5, UR4, 0x18 ;  /* 0x0000000405067291 */ /* 0x002fe4000f8ec0ff */
[----:B------:R-:W-:-:S04]  /*3390*/  UIADD3 UR4, UPT, UPT, UR4, 0x80, URZ ;  /* 0x0000008004047890 */ /* 0x000fc8000fffe0ff */
[----:B------:R-:W-:-:S03]  /*33a0*/  ULEA UR4, UR5, UR4, 0x18 ;  /* 0x0000000405047291 */ /* 0x000fc6000f8ec0ff */
[----:B--2---:R-:W1:Y:S02]  /*33b0*/  LDS R0, [UR6+0x40] ;  /* 0x00004006ff007984 */ /* 0x004e640008000800 */
[----:B-1----:R-:W-:-:S05]  /*33c0*/  FADD R0, R0, 9.9999999747524270788e-07 ;  /* 0x358637bd00007421 */ /* 0x002fca0000000000 */
[----:B------:R-:W-:-:S04]  /*33d0*/  IADD3 R2, PT, PT, R0, 0x1800000, RZ ;  /* 0x0180000000027810 */ /* 0x000fc80007ffe0ff */
[----:B------:R-:W-:-:S04]  /*33e0*/  LOP3.LUT R2, R2, 0x7f800000, RZ, 0xc0, !PT ;  /* 0x7f80000002027812 */ /* 0x000fc800078ec0ff */
[----:B------:R-:W-:Y:S02]  /*33f0*/  ISETP.GT.U32.AND P0, PT, R2, 0x1ffffff, PT ;  /* 0x01ffffff0200780c */ /* 0x000fe40003f04070 */
[----:B------:R-:W-:-:S11]  /*3400*/  LEA R2, R30, UR4, 0x2 ;  /* 0x000000041e027c11 */ /* 0x000fd6000f8e10ff */
[----:B------:R-:W-:Y:S05]  /*3410*/  @P0 BRA `(.L_x_45) ;  /* 0x00000000000c0947 */ /* 0x000fea0003800000 */
[----:B------:R-:W-:-:S07]  /*3420*/  MOV R8, 0x3440 ;  /* 0x0000344000087802 */ /* 0x000fce0000000f00 */
[----:B-----5:R-:W-:Y:S05]  /*3430*/  CALL.REL.NOINC `($__internal_0_$__cuda_sm20_rcp_rn_f32_slowpath) ;  /* 0x0000003c00387944 */ /* 0x020fea0003c00000 */
[----:B------:R-:W-:Y:S05]  /*3440*/  BRA `(.L_x_46) ;  /* 0x0000000000107947 */ /* 0x000fea0003800000 */
.L_x_45:
[----:B------:R-:W1:Y:S02]  /*3450*/  MUFU.RCP R3, R0 ;  /* 0x0000000000037308 */ /* 0x000e640000001000 */
[----:B-1----:R-:W-:-:S04]  /*3460*/  FFMA R4, R0, R3, -1 ;  /* 0xbf80000000047423 */ /* 0x002fc80000000003 */
[----:B------:R-:W-:-:S04]  /*3470*/  FADD.FTZ R4, -R4, -RZ ;  /* 0x800000ff04047221 */ /* 0x000fc80000010100 */
[----:B------:R-:W-:-:S07]  /*3480*/  FFMA R3, R3, R4, R3 ;  /* 0x0000000403037223 */ /* 0x000fce0000000003 */
.L_x_46:
[----:B------:R-:W1:Y:S01]  /*3490*/  S2UR UR5, SR_CgaCtaId ;  /* 0x00000000000579c3 */ /* 0x000e620000008800 */
[----:B------:R-:W-:Y:S01]  /*34a0*/  UMOV UR4, 0x400 ;  /* 0x0000040000047882 */ /* 0x000fe20000000000 */
[----:B------:R-:W2:Y:S01]  /*34b0*/  LDS R0, [R2] ;  /* 0x0000000002007984 */ /* 0x000ea20000000800 */
[----:B------:R-:W3:Y:S05]  /*34c0*/  S2R R7, SR_CTAID.X ;  /* 0x0000000000077919 */ /* 0x000eea0000002500 */
[----:B------:R-:W3:Y:S01]  /*34d0*/  LDC.64 R4, c[0x0][0x398] ;  /* 0x0000e600ff047b82 */ /* 0x000ee20000000a00 */
[----:B-1----:R-:W-:Y:S01]  /*34e0*/  ULEA UR4, UR5, UR4, 0x18 ;  /* 0x0000000405047291 */ /* 0x002fe2000f8ec0ff */
[----:B------:R-:W-:-:S08]  /*34f0*/  R2UR UR5, R35 ;  /* 0x00000000230572ca */ /* 0x000fd000000e0000 */
[----:B------:R-:W1:Y:S01]  /*3500*/  LDS R6, [UR4+0x44] ;  /* 0x00004404ff067984 */ /* 0x000e620008000800 */
[----:B------:R-:W-:Y:S01]  /*3510*/  R2UR UR4, R34 ;  /* 0x00000000220472ca */ /* 0x000fe200000e0000 */
[----:B---3--:R-:W-:-:S04]  /*3520*/  IMAD.WIDE.U32 R4, R7, 0x400, R4 ;  /* 0x0000040007047825 */ /* 0x008fc800078e0004 */
[----:B--2---:R-:W-:Y:S01]  /*3530*/  FMUL R3, R0, R3 ;  /* 0x0000000300037220 */ /* 0x004fe20000400000 */
[----:B------:R-:W-:-:S07]  /*3540*/  IMAD.WIDE.U32 R30, R30, 0x4, R4 ;  /* 0x000000041e1e7825 */ /* 0x000fce00078e0004 */
[----:B------:R2:W-:Y:S01]  /*3550*/  STG.E desc[UR4][R30.64], R3 ;  /* 0x000000031e007986 */ /* 0x0005e2000c101904 */
[----:B-1----:R-:W-:-:S04]  /*3560*/  FADD R0, R6, 9.9999999747524270788e-07 ;  /* 0x358637bd06007421 */ /* 0x002fc80000000000 */
[----:B------:R-:W-:-:S05]  /*3570*/  VIADD R4, R0, 0x1800000 ;  /* 0x0180000000047836 */ /* 0x000fca0000000000 */
[----:B------:R-:W-:-:S04]  /*3580*/  LOP3.LUT R4, R4, 0x7f800000, RZ, 0xc0, !PT ;  /* 0x7f80000004047812 */ /* 0x000fc800078ec0ff */
[----:B------:R-:W-:-:S13]  /*3590*/  ISETP.GT.U32.AND P0, PT, R4, 0x1ffffff, PT ;  /* 0x01ffffff0400780c */ /* 0x000fda0003f04070 */
[----:B--2---:R-:W-:Y:S05]  /*35a0*/  @P0 BRA `(.L_x_47) ;  /* 0x00000000000c0947 */ /* 0x004fea0003800000 */
[----:B------:R-:W-:-:S07]  /*35b0*/  MOV R8, 0x35d0 ;  /* 0x000035d000087802 */ /* 0x000fce0000000f00 */
[----:B-----5:R-:W-:Y:S05]  /*35c0*/  CALL.REL.NOINC `($__internal_0_$__cuda_sm20_rcp_rn_f32_slowpath) ;  /* 0x0000003800d47944 */ /* 0x020fea0003c00000 */
[----:B------:R-:W-:Y:S05]  /*35d0*/  BRA `(.L_x_48) ;  /* 0x0000000000107947 */ /* 0x000fea0003800000 */
.L_x_47:
[----:B------:R-:W1:Y:S02]  /*35e0*/  MUFU.RCP R3, R0 ;  /* 0x0000000000037308 */ /* 0x000e640000001000 */
[----:B-1----:R-:W-:-:S04]  /*35f0*/  FFMA R4, R0, R3, -1 ;  /* 0xbf80000000047423 */ /* 0x002fc80000000003 */
[----:B------:R-:W-:-:S04]  /*3600*/  FADD.FTZ R4, -R4, -RZ ;  /* 0x800000ff04047221 */ /* 0x000fc80000010100 */
[----:B------:R-:W-:-:S07]  /*3610*/  FFMA R3, R3, R4, R3 ;  /* 0x0000000403037223 */ /* 0x000fce0000000003 */
.L_x_48:
[----:B------:R-:W1:Y:S01]  /*3620*/  S2UR UR5, SR_CgaCtaId ;  /* 0x00000000000579c3 */ /* 0x000e620000008800 */
[----:B------:R-:W-:Y:S01]  /*3630*/  UMOV UR4, 0x400 ;  /* 0x0000040000047882 */ /* 0x000fe20000000000 */
[----:B------:R-:W2:Y:S01]  /*3640*/  LDS R0, [R2+0x40] ;  /* 0x0000400002007984 */ /* 0x000ea20000000800 */
[----:B-1----:R-:W-:Y:S01]  /*3650*/  ULEA UR4, UR5, UR4, 0x18 ;  /* 0x0000000405047291 */ /* 0x002fe2000f8ec0ff */
[----:B------:R-:W-:-:S08]  /*3660*/  R2UR UR5, R35 ;  /* 0x00000000230572ca */ /* 0x000fd000000e0000 */
[----:B------:R-:W1:Y:S01]  /*3670*/  LDS R4, [UR4+0x48] ;  /* 0x00004804ff047984 */ /* 0x000e620008000800 */
[----:B------:R-:W-:Y:S01]  /*3680*/  R2UR UR4, R34 ;  /* 0x00000000220472ca */ /* 0x000fe200000e0000 */
[----:B--2---:R-:W-:-:S12]  /*3690*/  FMUL R3, R0, R3 ;  /* 0x0000000300037220 */ /* 0x004fd80000400000 */
[----:B------:R2:W-:Y:S01]  /*36a0*/  STG.E desc[UR4][R30.64+0x40], R3 ;  /* 0x000040031e007986 */ /* 0x0005e2000c101904 */
[----:B-1----:R-:W-:-:S05]  /*36b0*/  FADD R0, R4, 9.9999999747524270788e-07 ;  /* 0x358637bd04007421 */ /* 0x002fca0000000000 */
[----:B------:R-:W-:-:S04]  /*36c0*/  IADD3 R4, PT, PT, R0, 0x1800000, RZ ;  /* 0x0180000000047810 */ /* 0x000fc80007ffe0ff */
[----:B------:R-:W-:-:S04]  /*36d0*/  LOP3.LUT R4, R4, 0x7f800000, RZ, 0xc0, !PT ;  /* 0x7f80000004047812 */ /* 0x000fc800078ec0ff */
[----:B------:R-:W-:-:S13]  /*36e0*/  ISETP.GT.U32.AND P0, PT, R4, 0x1ffffff, PT ;  /* 0x01ffffff0400780c */ /* 0x000fda0003f04070 */
[----:B--2---:R-:W-:Y:S05]  /*36f0*/  @P0 BRA `(.L_x_49) ;  /* 0x00000000000c0947 */ /* 0x004fea0003800000 */
[----:B------:R-:W-:-:S07]  /*3700*/  MOV R8, 0x3720 ;  /* 0x0000372000087802 */ /* 0x000fce0000000f00 */
[----:B-----5:R-:W-:Y:S05]  /*3710*/  CALL.REL.NOINC `($__internal_0_$__cuda_sm20_rcp_rn_f32_slowpath) ;  /* 0x0000003800807944 */ /* 0x020fea0003c00000 */
[----:B------:R-:W-:Y:S05]  /*3720*/  BRA `(.L_x_50) ;  /* 0x0000000000107947 */ /* 0x000fea0003800000 */
.L_x_49:
[----:B------:R-:W1:Y:S02]  /*3730*/  MUFU.RCP R3, R0 ;  /* 0x0000000000037308 */ /* 0x000e640000001000 */
[----:B-1----:R-:W-:-:S04]  /*3740*/  FFMA R4, R0, R3, -1 ;  /* 0xbf80000000047423 */ /* 0x002fc80000000003 */
[----:B------:R-:W-:-:S04]  /*3750*/  FADD.FTZ R4, -R4, -RZ ;  /* 0x800000ff04047221 */ /* 0x000fc80000010100 */
[----:B------:R-:W-:-:S07]  /*3760*/  FFMA R3, R3, R4, R3 ;  /* 0x0000000403037223 */ /* 0x000fce0000000003 */
.L_x_50:
        /* <DEDUP_REMOVED lines=17> */
.L_x_51:
[----:B------:R-:W1:Y:S02]  /*3880*/  MUFU.RCP R3, R0 ;  /* 0x0000000000037308 */ /* 0x000e640000001000 */
[----:B-1----:R-:W-:-:S04]  /*3890*/  FFMA R4, R0, R3, -1 ;  /* 0xbf80000000047423 */ /* 0x002fc80000000003 */
[----:B------:R-:W-:-:S04]  /*38a0*/  FADD.FTZ R4, -R4, -RZ ;  /* 0x800000ff04047221 */ /* 0x000fc80000010100 */
[----:B------:R-:W-:-:S07]  /*38b0*/  FFMA R3, R3, R4, R3 ;  /* 0x0000000403037223 */ /* 0x000fce0000000003 */
.L_x_52:
        /* <DEDUP_REMOVED lines=17> */
.L_x_53:
[----:B------:R-:W1:Y:S02]  /*39d0*/  MUFU.RCP R3, R0 ;  /* 0x0000000000037308 */ /* 0x000e640000001000 */
[----:B-1----:R-:W-:-:S04]  /*39e0*/  FFMA R4, R0, R3, -1 ;  /* 0xbf80000000047423 */ /* 0x002fc80000000003 */
[----:B------:R-:W-:-:S04]  /*39f0*/  FADD.FTZ R4, -R4, -RZ ;  /* 0x800000ff04047221 */ /* 0x000fc80000010100 */
[----:B------:R-:W-:-:S07]  /*3a00*/  FFMA R3, R3, R4, R3 ;  /* 0x0000000403037223 */ /* 0x000fce0000000003 */
.L_x_54:
        /* <DEDUP_REMOVED lines=17> */
.L_x_55:
[----:B------:R-:W1:Y:S02]  /*3b20*/  MUFU.RCP R3, R0 ;  /* 0x0000000000037308 */ /* 0x000e640000001000 */
[----:B-1----:R-:W-:-:S04]  /*3b30*/  FFMA R4, R0, R3, -1 ;  /* 0xbf80000000047423 */ /* 0x002fc80000000003 */
[----:B------:R-:W-:-:S04]  /*3b40*/  FADD.FTZ R4, -R4, -RZ ;  /* 0x800000ff04047221 */ /* 0x000fc80000010100 */
[----:B------:R-:W-:-:S07]  /*3b50*/  FFMA R3, R3, R4, R3 ;  /* 0x0000000403037223 */ /* 0x000fce0000000003 */
.L_x_56:
        /* <DEDUP_REMOVED lines=17> */
.L_x_57:
[----:B------:R-:W1:Y:S02]  /*3c70*/  MUFU.RCP R3, R0 ;  /* 0x0000000000037308 */ /* 0x000e640000001000 */
[----:B-1----:R-:W-:-:S04]  /*3c80*/  FFMA R4, R0, R3, -1 ;  /* 0xbf80000000047423 */ /* 0x002fc80000000003 */
[----:B------:R-:W-:-:S04]  /*3c90*/  FADD.FTZ R4, -R4, -RZ ;  /* 0x800000ff04047221 */ /* 0x000fc80000010100 */
[----:B------:R-:W-:-:S07]  /*3ca0*/  FFMA R3, R3, R4, R3 ;  /* 0x0000000403037223 */ /* 0x000fce0000000003 */
.L_x_58:
        /* <DEDUP_REMOVED lines=17> */
.L_x_59:
[----:B------:R-:W1:Y:S02]  /*3dc0*/  MUFU.RCP R3, R0 ;  /* 0x0000000000037308 */ /* 0x000e640000001000 */
[----:B-1----:R-:W-:-:S04]  /*3dd0*/  FFMA R4, R0, R3, -1 ;  /* 0xbf80000000047423 */ /* 0x002fc80000000003 */
[----:B------:R-:W-:-:S04]  /*3de0*/  FADD.FTZ R4, -R4, -RZ ;  /* 0x800000ff04047221 */ /* 0x000fc80000010100 */
[----:B------:R-:W-:-:S07]  /*3df0*/  FFMA R3, R3, R4, R3 ;  /* 0x0000000403037223 */ /* 0x000fce0000000003 */
.L_x_60:
        /* <DEDUP_REMOVED lines=17> */
.L_x_61:
[----:B------:R-:W1:Y:S02]  /*3f10*/  MUFU.RCP R3, R0 ;  /* 0x0000000000037308 */ /* 0x000e640000001000 */
[----:B-1----:R-:W-:-:S04]  /*3f20*/  FFMA R4, R0, R3, -1 ;  /* 0xbf80000000047423 */ /* 0x002fc80000000003 */
[----:B------:R-:W-:-:S04]  /*3f30*/  FADD.FTZ R4, -R4, -RZ ;  /* 0x800000ff04047221 */ /* 0x000fc80000010100 */
[----:B------:R-:W-:-:S07]  /*3f40*/  FFMA R3, R3, R4, R3 ;  /* 0x0000000403037223 */ /* 0x000fce0000000003 */
.L_x_62:
        /* <DEDUP_REMOVED lines=17> */
.L_x_63:
[----:B------:R-:W1:Y:S02]  /*4060*/  MUFU.RCP R3, R0 ;  /* 0x0000000000037308 */ /* 0x000e640000001000 */
[----:B-1----:R-:W-:-:S04]  /*4070*/  FFMA R4, R0, R3, -1 ;  /* 0xbf80000000047423 */ /* 0x002fc80000000003 */
[----:B------:R-:W-:-:S04]  /*4080*/  FADD.FTZ R4, -R4, -RZ ;  /* 0x800000ff04047221 */ /* 0x000fc80000010100 */
[----:B------:R-:W-:-:S07]  /*4090*/  FFMA R3, R3, R4, R3 ;  /* 0x0000000403037223 */ /* 0x000fce0000000003 */
.L_x_64:
        /* <DEDUP_REMOVED lines=17> */
.L_x_65:
[----:B------:R-:W1:Y:S02]  /*41b0*/  MUFU.RCP R3, R0 ;  /* 0x0000000000037308 */ /* 0x000e640000001000 */
[----:B-1----:R-:W-:-:S04]  /*41c0*/  FFMA R4, R0, R3, -1 ;  /* 0xbf80000000047423 */ /* 0x002fc80000000003 */
[----:B------:R-:W-:-:S04]  /*41d0*/  FADD.FTZ R4, -R4, -RZ ;  /* 0x800000ff04047221 */ /* 0x000fc80000010100 */
[----:B------:R-:W-:-:S07]  /*41e0*/  FFMA R3, R3, R4, R3 ;  /* 0x0000000403037223 */ /* 0x000fce0000000003 */
.L_x_66:
        /* <DEDUP_REMOVED lines=17> */
.L_x_67:
[----:B------:R-:W1:Y:S02]  /*4300*/  MUFU.RCP R3, R0 ;  /* 0x0000000000037308 */ /* 0x000e640000001000 */
[----:B-1----:R-:W-:-:S04]  /*4310*/  FFMA R4, R0, R3, -1 ;  /* 0xbf80000000047423 */ /* 0x002fc80000000003 */
[----:B------:R-:W-:-:S04]  /*4320*/  FADD.FTZ R4, -R4, -RZ ;  /* 0x800000ff04047221 */ /* 0x000fc80000010100 */
[----:B------:R-:W-:-:S07]  /*4330*/  FFMA R3, R3, R4, R3 ;  /* 0x0000000403037223 */ /* 0x000fce0000000003 */
.L_x_68:
        /* <DEDUP_REMOVED lines=17> */
.L_x_69:
[----:B------:R-:W1:Y:S02]  /*4450*/  MUFU.RCP R3, R0 ;  /* 0x0000000000037308 */ /* 0x000e640000001000 */
[----:B-1----:R-:W-:-:S04]  /*4460*/  FFMA R4, R0, R3, -1 ;  /* 0xbf80000000047423 */ /* 0x002fc80000000003 */
[----:B------:R-:W-:-:S04]  /*4470*/  FADD.FTZ R4, -R4, -RZ ;  /* 0x800000ff04047221 */ /* 0x000fc80000010100 */
[----:B------:R-:W-:-:S07]  /*4480*/  FFMA R3, R3, R4, R3 ;  /* 0x0000000403037223 */ /* 0x000fce0000000003 */
.L_x_70:
        /* <DEDUP_REMOVED lines=17> */
.L_x_71:
[----:B------:R-:W1:Y:S02]  /*45a0*/  MUFU.RCP R3, R0 ;  /* 0x0000000000037308 */ /* 0x000e640000001000 */
[----:B-1----:R-:W-:-:S04]  /*45b0*/  FFMA R4, R0, R3, -1 ;  /* 0xbf80000000047423 */ /* 0x002fc80000000003 */
[----:B------:R-:W-:-:S04]  /*45c0*/  FADD.FTZ R4, -R4, -RZ ;  /* 0x800000ff04047221 */ /* 0x000fc80000010100 */
[----:B------:R-:W-:-:S07]  /*45d0*/  FFMA R3, R3, R4, R3 ;  /* 0x0000000403037223 */ /* 0x000fce0000000003 */
.L_x_72:
        /* <DEDUP_REMOVED lines=17> */
.L_x_73:
[----:B------:R-:W1:Y:S02]  /*46f0*/  MUFU.RCP R3, R0 ;  /* 0x0000000000037308 */ /* 0x000e640000001000 */
[----:B-1----:R-:W-:-:S04]  /*4700*/  FFMA R4, R0, R3, -1 ;  /* 0xbf80000000047423 */ /* 0x002fc80000000003 */
[----:B------:R-:W-:-:S04]  /*4710*/  FADD.FTZ R4, -R4, -RZ ;  /* 0x800000ff04047221 */ /* 0x000fc80000010100 */
[----:B------:R-:W-:-:S07]  /*4720*/  FFMA R3, R3, R4, R3 ;  /* 0x0000000403037223 */ /* 0x000fce0000000003 */
.L_x_74:
        /* <DEDUP_REMOVED lines=17> */
.L_x_75:
[----:B------:R-:W1:Y:S02]  /*4840*/  MUFU.RCP R3, R0 ;  /* 0x0000000000037308 */ /* 0x000e640000001000 */
[----:B-1----:R-:W-:-:S04]  /*4850*/  FFMA R4, R0, R3, -1 ;  /* 0xbf80000000047423 */ /* 0x002fc80000000003 */
[----:B------:R-:W-:-:S04]  /*4860*/  FADD.FTZ R4, -R4, -RZ ;  /* 0x800000ff04047221 */ /* 0x000fc80000010100 */
[----:B------:R-:W-:-:S07]  /*4870*/  FFMA R3, R3, R4, R3 ;  /* 0x0000000403037223 */ /* 0x000fce0000000003 */
.L_x_76:
[----:B------:R-:W1:Y:S01]  /*4880*/  LDS R2, [R2+0x3c0] ;  /* 0x0003c00002027984 */ /* 0x000e620000000800 */
[----:B------:R-:W-:Y:S02]  /*4890*/  R2UR UR4, R34 ;  /* 0x00000000220472ca */ /* 0x000fe400000e0000 */
[----:B------:R-:W-:Y:S01]  /*48a0*/  R2UR UR5, R35 ;  /* 0x00000000230572ca */ /* 0x000fe200000e0000 */
[----:B-1----:R-:W-:-:S12]  /*48b0*/  FMUL R3, R2, R3 ;  /* 0x0000000302037220 */ /* 0x002fd80000400000 */
[----:B------:R-:W-:Y:S01]  /*48c0*/  STG.E desc[UR4][R30.64+0x3c0], R3 ;  /* 0x0003c0031e007986 */ /* 0x000fe2000c101904 */
[----:B------:R-:W-:Y:S05]  /*48d0*/  EXIT ;  /* 0x000000000000794d */ /* 0x000fea0003800000 */
.L_x_22:
[----:B------:R-:W-:Y:S01]  /*48e0*/  BSSY B1, `(.L_x_77) ;  /* 0x0000007000017945 */ /* 0x000fe20003800000 */
[----:B------:R-:W-:Y:S01]  /*48f0*/  IMAD.MOV.U32 R12, RZ, RZ, 0x10 ;  /* 0x00000010ff0c7424 */ /* 0x000fe200078e00ff */
[----:B------:R-:W-:Y:S02]  /*4900*/  MOV R11, 0x1f ;  /* 0x0000001f000b7802 */ /* 0x000fe40000000f00 */
[----:B------:R-:W-:-:S07]  /*4910*/  MOV R15, 0xffffffff ;  /* 0xffffffff000f7802 */ /* 0x000fce0000000f00 */
[----:B-1----:R-:W-:Y:S05]  /*4920*/  WARPSYNC.COLLECTIVE R15, `(.L_x_78) ;  /* 0x000000000f087348 */ /* 0x002fea0003c00000 */
[----:B------:R2:W3:Y:S02]  /*4930*/  SHFL.BFLY P6, R14, R13, R12, R11 ;  /* 0x0c00000c0d0e7389 */ /* 0x0004e400000c000b */
[----:B-123--:R-:W-:Y:S05]  /*4940*/  ENDCOLLECTIVE ;  /* 0x000000000000791b */ /* 0x00efea0003800000 */
.L_x_78:
[----:B------:R-:W-:Y:S05]  /*4950*/  BSYNC B1 ;  /* 0x0000000000017941 */ /* 0x000fea0003800000 */
.L_x_77:
[----:B------:R-:W-:Y:S01]  /*4960*/  FMNMX R13, R14, R13, !PT ;  /* 0x0000000d0e0d7209 */ /* 0x000fe20007800000 */
[----:B------:R-:W-:Y:S01]  /*4970*/  IMAD.MOV.U32 R12, RZ, RZ, 0x8 ;  /* 0x00000008ff0c7424 */ /* 0x000fe200078e00ff */
[----:B------:R-:W-:Y:S02]  /*4980*/  MOV R11, 0x1f ;  /* 0x0000001f000b7802 */ /* 0x000fe40000000f00 */
[----:B------:R-:W-:-:S07]  /*4990*/  MOV R15, 0xffffffff ;  /* 0xffffffff000f7802 */ /* 0x000fce0000000f00 */
[----:B------:R-:W-:Y:S05]  /*49a0*/  WARPSYNC.COLLECTIVE R15, `(.L_x_79) ;  /* 0x000000000f087348 */ /* 0x000fea0003c00000 */
[----:B------:R1:W2:Y:S02]  /*49b0*/  SHFL.BFLY P6, R14, R13, R12, R11 ;  /* 0x0c00000c0d0e7389 */ /* 0x0002a400000c000b */
[----:B-12---:R-:W-:Y:S05]  /*49c0*/  ENDCOLLECTIVE ;  /* 0x000000000000791b */ /* 0x006fea0003800000 */
.L_x_79:
[----:B------:R-:W-:Y:S02]  /*49d0*/  MOV R12, 0x4 ;  /* 0x00000004000c7802 */ /* 0x000fe40000000f00 */
[----:B------:R-:W-:-:S05]  /*49e0*/  FMNMX R3, R13, R14, !PT ;  /* 0x0000000e0d037209 */ /* 0x000fca0007800000 */
[----:B------:R-:W-:-:S07]  /*49f0*/  IMAD.MOV.U32 R13, RZ, RZ, R3 ;  /* 0x000000ffff0d7224 */ /* 0x000fce00078e0003 */
[----:B------:R-:W-:Y:S05]  /*4a00*/  WARPSYNC.COLLECTIVE R15, `(.L_x_80) ;  /* 0x000000000f087348 */ /* 0x000fea0003c00000 */
[----:B------:R1:W2:Y:S02]  /*4a10*/  SHFL.BFLY P6, R14, R13, R12, R11 ;  /* 0x0c00000c0d0e7389 */ /* 0x0002a400000c000b */
[----:B-12---:R-:W-:Y:S05]  /*4a20*/  ENDCOLLECTIVE ;  /* 0x000000000000791b */ /* 0x006fea0003800000 */
.L_x_80:
[----:B------:R-:W-:Y:S01]  /*4a30*/  IMAD.MOV.U32 R12, RZ, RZ, 0x2 ;  /* 0x00000002ff0c7424 */ /* 0x000fe200078e00ff */
[----:B------:R-:W-:-:S04]  /*4a40*/  FMNMX R4, R3, R14, !PT ;  /* 0x0000000e03047209 */ /* 0x000fc80007800000 */
[----:B------:R-:W-:-:S07]  /*4a50*/  MOV R13, R4 ;  /* 0x00000004000d7202 */ /* 0x000fce0000000f00 */
[----:B------:R-:W-:Y:S05]  /*4a60*/  WARPSYNC.COLLECTIVE R15, `(.L_x_81) ;  /* 0x000000000f087348 */ /* 0x000fea0003c00000 */
[----:B------:R1:W2:Y:S02]  /*4a70*/  SHFL.BFLY P6, R14, R13, R12, R11 ;  /* 0x0c00000c0d0e7389 */ /* 0x0002a400000c000b */
[----:B-12---:R-:W-:Y:S05]  /*4a80*/  ENDCOLLECTIVE ;  /* 0x000000000000791b */ /* 0x006fea0003800000 */
.L_x_81:
[----:B------:R-:W-:Y:S02]  /*4a90*/  MOV R12, 0x1 ;  /* 0x00000001000c7802 */ /* 0x000fe40000000f00 */
[----:B------:R-:W-:-:S04]  /*4aa0*/  FMNMX R5, R4, R14, !PT ;  /* 0x0000000e04057209 */ /* 0x000fc80007800000 */
[----:B------:R-:W-:-:S07]  /*4ab0*/  MOV R13, R5 ;  /* 0x00000005000d7202 */ /* 0x000fce0000000f00 */
[----:B------:R-:W-:Y:S05]  /*4ac0*/  WARPSYNC.COLLECTIVE R15, `(.L_x_82) ;  /* 0x000000000f087348 */ /* 0x000fea0003c00000 */
[----:B------:R1:W2:Y:S02]  /*4ad0*/  SHFL.BFLY P6, R14, R13, R12, R11 ;  /* 0x0c00000c0d0e7389 */ /* 0x0002a400000c000b */
[----:B-12---:R-:W-:Y:S05]  /*4ae0*/  ENDCOLLECTIVE ;  /* 0x000000000000791b */ /* 0x006fea0003800000 */
.L_x_82:
[----:B------:R-:W-:Y:S05]  /*4af0*/  BRA `(.L_x_83) ;  /* 0xffffffc800207947 */ /* 0x000fea000383ffff */
.L_x_25:
[----:B------:R-:W-:Y:S01]  /*4b00*/  BSSY B1, `(.L_x_84) ;  /* 0x0000008000017945 */ /* 0x000fe20003800000 */
[----:B------:R-:W-:Y:S01]  /*4b10*/  IMAD.MOV.U32 R13, RZ, RZ, R41 ;  /* 0x000000ffff0d7224 */ /* 0x000fe200078e0029 */
[----:B------:R-:W-:Y:S01]  /*4b20*/  MOV R12, 0x10 ;  /* 0x00000010000c7802 */ /* 0x000fe20000000f00 */
[----:B------:R-:W-:Y:S01]  /*4b30*/  IMAD.MOV.U32 R15, RZ, RZ, -0x1 ;  /* 0xffffffffff0f7424 */ /* 0x000fe200078e00ff */
[----:B------:R-:W-:-:S07]  /*4b40*/  MOV R11, 0x1f ;  /* 0x0000001f000b7802 */ /* 0x000fce0000000f00 */
[----:B------:R-:W-:Y:S05]  /*4b50*/  WARPSYNC.COLLECTIVE R15, `(.L_x_85) ;  /* 0x000000000f087348 */ /* 0x000fea0003c00000 */
[----:B------:R1:W2:Y:S02]  /*4b60*/  SHFL.BFLY P6, R14, R13, R12, R11 ;  /* 0x0c00000c0d0e7389 */ /* 0x0002a400000c000b */
[----:B-12---:R-:W-:Y:S05]  /*4b70*/  ENDCOLLECTIVE ;  /* 0x000000000000791b */ /* 0x006fea0003800000 */
.L_x_85:
[----:B------:R-:W-:Y:S05]  /*4b80*/  BSYNC B1 ;  /* 0x0000000000017941 */ /* 0x000fea0003800000 */
.L_x_84:
[----:B------:R-:W-:Y:S01]  /*4b90*/  FADD R41, R14, R41 ;  /* 0x000000290e297221 */ /* 0x000fe20000000000 */
[----:B------:R-:W-:Y:S01]  /*4ba0*/  MOV R12, 0x8 ;  /* 0x00000008000c7802 */ /* 0x000fe20000000f00 */
[----:B------:R-:W-:Y:S01]  /*4bb0*/  IMAD.MOV.U32 R11, RZ, RZ, 0x1f ;  /* 0x0000001fff0b7424 */ /* 0x000fe200078e00ff */
[----:B------:R-:W-:Y:S02]  /*4bc0*/  MOV R15, 0xffffffff ;  /* 0xffffffff000f7802 */ /* 0x000fe40000000f00 */
[----:B------:R-:W-:-:S07]  /*4bd0*/  MOV R13, R41 ;  /* 0x00000029000d7202 */ /* 0x000fce0000000f00 */
[----:B------:R-:W-:Y:S05]  /*4be0*/  WARPSYNC.COLLECTIVE R15, `(.L_x_86) ;  /* 0x000000000f087348 */ /* 0x000fea0003c00000 */
[----:B------:R1:W2:Y:S02]  /*4bf0*/  SHFL.BFLY P6, R14, R13, R12, R11 ;  /* 0x0c00000c0d0e7389 */ /* 0x0002a400000c000b */
[----:B-12---:R-:W-:Y:S05]  /*4c00*/  ENDCOLLECTIVE ;  /* 0x000000000000791b */ /* 0x006fea0003800000 */
.L_x_86:
[----:B------:R-:W-:Y:S02]  /*4c10*/  MOV R12, 0x4 ;  /* 0x00000004000c7802 */ /* 0x000fe40000000f00 */
[----:B------:R-:W-:-:S05]  /*4c20*/  MOV R40, R14 ;  /* 0x0000000e00287202 */ /* 0x000fca0000000f00 */
[----:B------:R-:W-:-:S04]  /*4c30*/  FADD R41, R41, R40 ;  /* 0x0000002829297221 */ /* 0x000fc80000000000 */
[----:B------:R-:W-:-:S07]  /*4c40*/  IMAD.MOV.U32 R13, RZ, RZ, R41 ;  /* 0x000000ffff0d7224 */ /* 0x000fce00078e0029 */
[----:B------:R-:W-:Y:S05]  /*4c50*/  WARPSYNC.COLLECTIVE R15, `(.L_x_87) ;  /* 0x000000000f087348 */ /* 0x000fea0003c00000 */
[----:B------:R1:W2:Y:S02]  /*4c60*/  SHFL.BFLY P6, R14, R13, R12, R11 ;  /* 0x0c00000c0d0e7389 */ /* 0x0002a400000c000b */
[----:B-12---:R-:W-:Y:S05]  /*4c70*/  ENDCOLLECTIVE ;  /* 0x000000000000791b */ /* 0x006fea0003800000 */
.L_x_87:
[----:B------:R-:W-:Y:S02]  /*4c80*/  MOV R12, 0x2 ;  /* 0x00000002000c7802 */ /* 0x000fe40000000f00 */
[----:B------:R-:W-:-:S05]  /*4c90*/  MOV R40, R14 ;  /* 0x0000000e00287202 */ /* 0x000fca0000000f00 */
[----:B------:R-:W-:-:S04]  /*4ca0*/  FADD R41, R41, R40 ;  /* 0x0000002829297221 */ /* 0x000fc80000000000 */
[----:B------:R-:W-:-:S07]  /*4cb0*/  IMAD.MOV.U32 R13, RZ, RZ, R41 ;  /* 0x000000ffff0d7224 */ /* 0x000fce00078e0029 */
[----:B------:R-:W-:Y:S05]  /*4cc0*/  WARPSYNC.COLLECTIVE R15, `(.L_x_88) ;  /* 0x000000000f087348 */ /* 0x000fea0003c00000 */
[----:B------:R1:W2:Y:S02]  /*4cd0*/  SHFL.BFLY P6, R14, R13, R12, R11 ;  /* 0x0c00000c0d0e7389 */ /* 0x0002a400000c000b */
[----:B-12---:R-:W-:Y:S05]  /*4ce0*/  ENDCOLLECTIVE ;  /* 0x000000000000791b */ /* 0x006fea0003800000 */
.L_x_88:
[----:B------:R-:W-:Y:S02]  /*4cf0*/  MOV R12, 0x1 ;  /* 0x00000001000c7802 */ /* 0x000fe40000000f00 */
[----:B------:R-:W-:-:S05]  /*4d00*/  MOV R40, R14 ;  /* 0x0000000e00287202 */ /* 0x000fca0000000f00 */
[----:B------:R-:W-:-:S04]  /*4d10*/  FADD R41, R41, R40 ;  /* 0x0000002829297221 */ /* 0x000fc80000000000 */
[----:B------:R-:W-:-:S07]  /*4d20*/  IMAD.MOV.U32 R13, RZ, RZ, R41 ;  /* 0x000000ffff0d7224 */ /* 0x000fce00078e0029 */
[----:B------:R-:W-:Y:S05]  /*4d30*/  WARPSYNC.COLLECTIVE R15, `(.L_x_89) ;  /* 0x000000000f087348 */ /* 0x000fea0003c00000 */
[----:B------:R1:W2:Y:S02]  /*4d40*/  SHFL.BFLY P6, R14, R13, R12, R11 ;  /* 0x0c00000c0d0e7389 */ /* 0x0002a400000c000b */
[----:B-12---:R-:W-:Y:S05]  /*4d50*/  ENDCOLLECTIVE ;  /* 0x000000000000791b */ /* 0x006fea0003800000 */
.L_x_89:
[----:B------:R-:W-:Y:S01]  /*4d60*/  IMAD.MOV.U32 R13, RZ, RZ, R4 ;  /* 0x000000ffff0d7224 */ /* 0x000fe200078e0004 */
[----:B------:R-:W-:Y:S02]  /*4d70*/  MOV R12, 0x10 ;  /* 0x00000010000c7802 */ /* 0x000fe40000000f00 */
[----:B------:R-:W-:-:S07]  /*4d80*/  MOV R40, R14 ;  /* 0x0000000e00287202 */ /* 0x000fce0000000f00 */
[----:B------:R-:W-:Y:S05]  /*4d90*/  WARPSYNC.COLLECTIVE R15, `(.L_x_90) ;  /* 0x000000000f087348 */ /* 0x000fea0003c00000 */
[----:B------:R1:W2:Y:S02]  /*4da0*/  SHFL.BFLY P6, R14, R13, R12, R11 ;  /* 0x0c00000c0d0e7389 */ /* 0x0002a400000c000b */
[----:B-12---:R-:W-:Y:S05]  /*4db0*/  ENDCOLLECTIVE ;  /* 0x000000000000791b */ /* 0x006fea0003800000 */
.L_x_90:
[----:B------:R-:W-:Y:S02]  /*4dc0*/  MOV R12, 0x8 ;  /* 0x00000008000c7802 */ /* 0x000fe40000000f00 */
[----:B------:R-:W-:-:S05]  /*4dd0*/  MOV R43, R14 ;  /* 0x0000000e002b7202 */ /* 0x000fca0000000f00 */
[----:B------:R-:W-:-:S04]  /*4de0*/  FADD R4, R43, R4 ;  /* 0x000000042b047221 */ /* 0x000fc80000000000 */
[----:B------:R-:W-:-:S07]  /*4df0*/  IMAD.MOV.U32 R13, RZ, RZ, R4 ;  /* 0x000000ffff0d7224 */ /* 0x000fce00078e0004 */
[----:B------:R-:W-:Y:S05]  /*4e00*/  WARPSYNC.COLLECTIVE R15, `(.L_x_91) ;  /* 0x000000000f087348 */ /* 0x000fea0003c00000 */
[----:B------:R1:W2:Y:S02]  /*4e10*/  SHFL.BFLY P6, R14, R13, R12, R11 ;  /* 0x0c00000c0d0e7389 */ /* 0x0002a400000c000b */
[----:B-12---:R-:W-:Y:S05]  /*4e20*/  ENDCOLLECTIVE ;  /* 0x000000000000791b */ /* 0x006fea0003800000 */
.L_x_91:
[----:B------:R-:W-:Y:S02]  /*4e30*/  MOV R12, 0x4 ;  /* 0x00000004000c7802 */ /* 0x000fe40000000f00 */
[----:B------:R-:W-:-:S05]  /*4e40*/  MOV R15, R14 ;  /* 0x0000000e000f7202 */ /* 0x000fca0000000f00 */
[----:B------:R-:W-:Y:S01]  /*4e50*/  FADD R4, R4, R15 ;  /* 0x0000000f04047221 */ /* 0x000fe20000000000 */
[----:B------:R-:W-:-:S03]  /*4e60*/  MOV R15, 0xffffffff ;  /* 0xffffffff000f7802 */ /* 0x000fc60000000f00 */
[----:B------:R-:W-:-:S07]  /*4e70*/  IMAD.MOV.U32 R13, RZ, RZ, R4 ;  /* 0x000000ffff0d7224 */ /* 0x000fce00078e0004 */
[----:B------:R-:W-:Y:S05]  /*4e80*/  WARPSYNC.COLLECTIVE R15, `(.L_x_92) ;  /* 0x000000000f087348 */ /* 0x000fea0003c00000 */
[----:B------:R1:W2:Y:S02]  /*4e90*/  SHFL.BFLY P6, R14, R13, R12, R11 ;  /* 0x0c00000c0d0e7389 */ /* 0x0002a400000c000b */
[----:B-12---:R-:W-:Y:S05]  /*4ea0*/  ENDCOLLECTIVE ;  /* 0x000000000000791b */ /* 0x006fea0003800000 */
.L_x_92:
[----:B------:R-:W-:Y:S01]  /*4eb0*/  MOV R12, 0x2 ;  /* 0x00000002000c7802 */ /* 0x000fe20000000f00 */
[----:B------:R-:W-:-:S04]  /*4ec0*/  IMAD.MOV.U32 R15, RZ, RZ, R14 ;  /* 0x000000ffff0f7224 */ /* 0x000fc800078e000e */
[----:B------:R-:W-:Y:S01]  /*4ed0*/  FADD R4, R4, R15 ;  /* 0x0000000f04047221 */ /* 0x000fe20000000000 */
[----:B------:R-:W-:-:S04]  /*4ee0*/  IMAD.MOV.U32 R15, RZ, RZ, -0x1 ;  /* 0xffffffffff0f7424 */ /* 0x000fc800078e00ff */
[----:B------:R-:W-:-:S07]  /*4ef0*/  MOV R13, R4 ;  /* 0x00000004000d7202 */ /* 0x000fce0000000f00 */
[----:B------:R-:W-:Y:S05]  /*4f00*/  WARPSYNC.COLLECTIVE R15, `(.L_x_93) ;  /* 0x000000000f087348 */ /* 0x000fea0003c00000 */
[----:B------:R1:W2:Y:S02]  /*4f10*/  SHFL.BFLY P6, R14, R13, R12, R11 ;  /* 0x0c00000c0d0e7389 */ /* 0x0002a400000c000b */
[----:B-12---:R-:W-:Y:S05]  /*4f20*/  ENDCOLLECTIVE ;  /* 0x000000000000791b */ /* 0x006fea0003800000 */
.L_x_93:
[----:B------:R-:W-:Y:S01]  /*4f30*/  IMAD.MOV.U32 R12, RZ, RZ, 0x1 ;  /* 0x00000001ff0c7424 */ /* 0x000fe200078e00ff */
[----:B------:R-:W-:-:S05]  /*4f40*/  MOV R43, R14 ;  /* 0x0000000e002b7202 */ /* 0x000fca0000000f00 */
[----:B------:R-:W-:-:S05]  /*4f50*/  FADD R4, R4, R43 ;  /* 0x0000002b04047221 */ /* 0x000fca0000000000 */
[----:B------:R-:W-:-:S07]  /*4f60*/  MOV R13, R4 ;  /* 0x00000004000d7202 */ /* 0x000fce0000000f00 */
[----:B------:R-:W-:Y:S05]  /*4f70*/  WARPSYNC.COLLECTIVE R15, `(.L_x_94) ;  /* 0x000000000f087348 */ /* 0x000fea0003c00000 */
[----:B------:R1:W2:Y:S02]  /*4f80*/  SHFL.BFLY P6, R14, R13, R12, R11 ;  /* 0x0c00000c0d0e7389 */ /* 0x0002a400000c000b */
[----:B-12---:R-:W-:Y:S05]  /*4f90*/  ENDCOLLECTIVE ;  /* 0x000000000000791b */ /* 0x006fea0003800000 */
.L_x_94:
[----:B------:R-:W-:Y:S01]  /*4fa0*/  MOV R13, R5 ;  /* 0x00000005000d7202 */ /* 0x000fe20000000f00 */
[----:B------:R-:W-:Y:S01]  /*4fb0*/  IMAD.MOV.U32 R12, RZ, RZ, 0x10 ;  /* 0x00000010ff0c7424 */ /* 0x000fe200078e00ff */
[----:B------:R-:W-:-:S05]  /*4fc0*/  MOV R15, R14 ;  /* 0x0000000e000f7202 */ /* 0x000fca0000000f00 */
[----:B------:R-:W-:Y:S01]  /*4fd0*/  FADD R4, R4, R15 ;  /* 0x0000000f04047221 */ /* 0x000fe20000000000 */
[----:B------:R-:W-:-:S07]  /*4fe0*/  MOV R15, 0xffffffff ;  /* 0xffffffff000f7802 */ /* 0x000fce0000000f00 */
[----:B------:R-:W-:Y:S05]  /*4ff0*/  WARPSYNC.COLLECTIVE R15, `(.L_x_95) ;  /* 0x000000000f087348 */ /* 0x000fea0003c00000 */
[----:B------:R1:W2:Y:S02]  /*5000*/  SHFL.BFLY P6, R14, R13, R12, R11 ;  /* 0x0c00000c0d0e7389 */ /* 0x0002a400000c000b */
[----:B-12---:R-:W-:Y:S05]  /*5010*/  ENDCOLLECTIVE ;  /* 0x000000000000791b */ /* 0x006fea0003800000 */
.L_x_95:
[----:B------:R-:W-:Y:S02]  /*5020*/  MOV R12, 0x8 ;  /* 0x00000008000c7802 */ /* 0x000fe40000000f00 */
[----:B------:R-:W-:-:S05]  /*5030*/  MOV R44, R14 ;  /* 0x0000000e002c7202 */ /* 0x000fca0000000f00 */
[----:B------:R-:W-:-:S04]  /*5040*/  FADD R5, R44, R5 ;  /* 0x000000052c057221 */ /* 0x000fc80000000000 */
[----:B------:R-:W-:-:S07]  /*5050*/  IMAD.MOV.U32 R13, RZ, RZ, R5 ;  /* 0x000000ffff0d7224 */ /* 0x000fce00078e0005 */
[----:B------:R-:W-:Y:S05]  /*5060*/  WARPSYNC.COLLECTIVE R15, `(.L_x_96) ;  /* 0x000000000f087348 */ /* 0x000fea0003c00000 */
[----:B------:R1:W2:Y:S02]  /*5070*/  SHFL.BFLY P6, R14, R13, R12, R11 ;  /* 0x0c00000c0d0e7389 */ /* 0x0002a400000c000b */
[----:B-12---:R-:W-:Y:S05]  /*5080*/  ENDCOLLECTIVE ;  /* 0x000000000000791b */ /* 0x006fea0003800000 */
.L_x_96:
[----:B------:R-:W-:Y:S02]  /*5090*/  MOV R12, 0x4 ;  /* 0x00000004000c7802 */ /* 0x000fe40000000f00 */
[----:B------:R-:W-:-:S05]  /*50a0*/  MOV R13, R14 ;  /* 0x0000000e000d7202 */ /* 0x000fca0000000f00 */
[----:B------:R-:W-:-:S04]  /*50b0*/  FADD R5, R5, R13 ;  /* 0x0000000d05057221 */ /* 0x000fc80000000000 */
[----:B------:R-:W-:-:S07]  /*50c0*/  IMAD.MOV.U32 R13, RZ, RZ, R5 ;  /* 0x000000ffff0d7224 */ /* 0x000fce00078e0005 */
[----:B------:R-:W-:Y:S05]  /*50d0*/  WARPSYNC.COLLECTIVE R15, `(.L_x_97) ;  /* 0x000000000f087348 */ /* 0x000fea0003c00000 */
[----:B------:R1:W2:Y:S02]  /*50e0*/  SHFL.BFLY P6, R14, R13, R12, R11 ;  /* 0x0c00000c0d0e7389 */ /* 0x0002a400000c000b */
[----:B-12---:R-:W-:Y:S05]  /*50f0*/  ENDCOLLECTIVE ;  /* 0x000000000000791b */ /* 0x006fea0003800000 */
.L_x_97:
[----:B------:R-:W-:Y:S02]  /*5100*/  MOV R12, 0x2 ;  /* 0x00000002000c7802 */ /* 0x000fe40000000f00 */
[----:B------:R-:W-:-:S05]  /*5110*/  MOV R13, R14 ;  /* 0x0000000e000d7202 */ /* 0x000fca0000000f00 */
[----:B------:R-:W-:-:S04]  /*5120*/  FADD R5, R5, R13 ;  /* 0x0000000d05057221 */ /* 0x000fc80000000000 */
[----:B------:R-:W-:-:S07]  /*5130*/  IMAD.MOV.U32 R13, RZ, RZ, R5 ;  /* 0x000000ffff0d7224 */ /* 0x000fce00078e0005 */
[----:B------:R-:W-:Y:S05]  /*5140*/  WARPSYNC.COLLECTIVE R15, `(.L_x_98) ;  /* 0x000000000f087348 */ /* 0x000fea0003c00000 */
[----:B------:R1:W2:Y:S02]  /*5150*/  SHFL.BFLY P6, R14, R13, R12, R11 ;  /* 0x0c00000c0d0e7389 */ /* 0x0002a400000c000b */
[----:B-12---:R-:W-:Y:S05]  /*5160*/  ENDCOLLECTIVE ;  /* 0x000000000000791b */ /* 0x006fea0003800000 */
.L_x_98:
        /* <DEDUP_REMOVED lines=8> */
.L_x_99:
[----:B------:R-:W-:Y:S02]  /*51f0*/  MOV R13, R6 ;  /* 0x00000006000d7202 */ /* 0x000fe40000000f00 */
[----:B------:R-:W-:Y:S01]  /*5200*/  MOV R12, 0x10 ;  /* 0x00000010000c7802 */ /* 0x000fe20000000f00 */
[----:B------:R-:W-:-:S07]  /*5210*/  IMAD.MOV.U32 R43, RZ, RZ, R14 ;  /* 0x000000ffff2b7224 */ /* 0x000fce00078e000e */
[----:B------:R-:W-:Y:S05]  /*5220*/  WARPSYNC.COLLECTIVE R15, `(.L_x_100) ;  /* 0x000000000f087348 */ /* 0x000fea0003c00000 */
[----:B------:R1:W2:Y:S02]  /*5230*/  SHFL.BFLY P6, R14, R13, R12, R11 ;  /* 0x0c00000c0d0e7389 */ /* 0x0002a400000c000b */
[----:B-12---:R-:W-:Y:S05]  /*5240*/  ENDCOLLECTIVE ;  /* 0x000000000000791b */ /* 0x006fea0003800000 */
.L_x_100:
[----:B------:R-:W-:Y:S01]  /*5250*/  FADD R5, R5, R43 ;  /* 0x0000002b05057221 */ /* 0x000fe20000000000 */
[----:B------:R-:W-:-:S04]  /*5260*/  IMAD.MOV.U32 R12, RZ, RZ, R14 ;  /* 0x000000ffff0c7224 */ /* 0x000fc800078e000e */
[----:B------:R-:W-:Y:S01]  /*5270*/  FADD R6, R12, R6 ;  /* 0x000000060c067221 */ /* 0x000fe20000000000 */
[----:B------:R-:W-:-:S04]  /*5280*/  MOV R12, 0x8 ;  /* 0x00000008000c7802 */ /* 0x000fc80000000f00 */
[----:B------:R-:W-:-:S07]  /*5290*/  MOV R13, R6 ;  /* 0x00000006000d7202 */ /* 0x000fce0000000f00 */
[----:B------:R-:W-:Y:S05]  /*52a0*/  WARPSYNC.COLLECTIVE R15, `(.L_x_101) ;  /* 0x000000000f087348 */ /* 0x000fea0003c00000 */
[----:B------:R1:W2:Y:S02]  /*52b0*/  SHFL.BFLY P6, R14, R13, R12, R11 ;  /* 0x0c00000c0d0e7389 */ /* 0x0002a400000c000b */
[----:B-12---:R-:W-:Y:S05]  /*52c0*/  ENDCOLLECTIVE ;  /* 0x000000000000791b */ /* 0x006fea0003800000 */
.L_x_101:
[----:B------:R-:W-:Y:S01]  /*52d0*/  MOV R12, 0x4 ;  /* 0x00000004000c7802 */ /* 0x000fe20000000f00 */
[----:B------:R-:W-:-:S04]  /*52e0*/  IMAD.MOV.U32 R11, RZ, RZ, R14 ;  /* 0x000000ffff0b7224 */ /* 0x000fc800078e000e */
[----:B------:R-:W-:Y:S01]  /*52f0*/  FADD R6, R6, R11 ;  /* 0x0000000b06067221 */ /* 0x000fe20000000000 */
[----:B------:R-:W-:-:S04]  /*5300*/  IMAD.MOV.U32 R11, RZ, RZ, 0x1f ;  /* 0x0000001fff0b7424 */ /* 0x000fc800078e00ff */
[----:B------:R-:W-:-:S07]  /*5310*/  MOV R13, R6 ;  /* 0x00000006000d7202 */ /* 0x000fce0000000f00 */
[----:B------:R-:W-:Y:S05]  /*5320*/  WARPSYNC.COLLECTIVE R15, `(.L_x_102) ;  /* 0x000000000f087348 */ /* 0x000fea0003c00000 */
[----:B------:R1:W2:Y:S02]  /*5330*/  SHFL.BFLY P6, R14, R13, R12, R11 ;  /* 0x0c00000c0d0e7389 */ /* 0x0002a400000c000b */
[----:B-12---:R-:W-:Y:S05]  /*5340*/  ENDCOLLECTIVE ;  /* 0x000000000000791b */ /* 0x006fea0003800000 */
.L_x_102:
[----:B------:R-:W-:-:S05]  /*5350*/  MOV R12, R14 ;  /* 0x0000000e000c7202 */ /* 0x000fca0000000f00 */
[----:B------:R-:W-:Y:S01]  /*5360*/  FADD R6, R6, R12 ;  /* 0x0000000c06067221 */ /* 0x000fe20000000000 */
[----:B------:R-:W-:-:S04]  /*5370*/  IMAD.MOV.U32 R12, RZ, RZ, 0x2 ;  /* 0x00000002ff0c7424 */ /* 0x000fc800078e00ff */
[----:B------:R-:W-:-:S07]  /*5380*/  MOV R13, R6 ;  /* 0x00000006000d7202 */ /* 0x000fce0000000f00 */
[----:B------:R-:W-:Y:S05]  /*5390*/  WARPSYNC.COLLECTIVE R15, `(.L_x_103) ;  /* 0x000000000f087348 */ /* 0x000fea0003c00000 */
[----:B------:R1:W2:Y:S02]  /*53a0*/  SHFL.BFLY P6, R14, R13, R12, R11 ;  /* 0x0c00000c0d0e7389 */ /* 0x0002a400000c000b */
[----:B-12---:R-:W-:Y:S05]  /*53b0*/  ENDCOLLECTIVE ;  /* 0x000000000000791b */ /* 0x006fea0003800000 */
.L_x_103:
[----:B------:R-:W-:Y:S01]  /*53c0*/  IMAD.MOV.U32 R12, RZ, RZ, 0x1 ;  /* 0x00000001ff0c7424 */ /* 0x000fe200078e00ff */
[----:B------:R-:W-:-:S05]  /*53d0*/  MOV R13, R14 ;  /* 0x0000000e000d7202 */ /* 0x000fca0000000f00 */
[----:B------:R-:W-:-:S05]  /*53e0*/  FADD R6, R6, R13 ;  /* 0x0000000d06067221 */ /* 0x000fca0000000000 */
[----:B------:R-:W-:-:S07]  /*53f0*/  MOV R13, R6 ;  /* 0x00000006000d7202 */ /* 0x000fce0000000f00 */
[----:B------:R-:W-:Y:S05]  /*5400*/  WARPSYNC.COLLECTIVE R15, `(.L_x_104) ;  /* 0x000000000f087348 */ /* 0x000fea0003c00000 */
[----:B------:R1:W2:Y:S02]  /*5410*/  SHFL.BFLY P6, R14, R13, R12, R11 ;  /* 0x0c00000c0d0e7389 */ /* 0x0002a400000c000b */
[----:B-12---:R-:W-:Y:S05]  /*5420*/  ENDCOLLECTIVE ;  /* 0x000000000000791b */ /* 0x006fea0003800000 */
.L_x_104:
[----:B------:R-:W-:Y:S02]  /*5430*/  MOV R13, R7 ;  /* 0x00000007000d7202 */ /* 0x000fe40000000f00 */
[----:B------:R-:W-:Y:S01]  /*5440*/  MOV R12, 0x10 ;  /* 0x00000010000c7802 */ /* 0x000fe20000000f00 */
[----:B------:R-:W-:-:S07]  /*5450*/  FADD R6, R6, R14 ;  /* 0x0000000e06067221 */ /* 0x000fce0000000000 */
[----:B------:R-:W-:Y:S05]  /*5460*/  WARPSYNC.COLLECTIVE R15, `(.L_x_105) ;  /* 0x000000000f087348 */ /* 0x000fea0003c00000 */
[----:B------:R1:W2:Y:S02]  /*5470*/  SHFL.BFLY P6, R14, R13, R12, R11 ;  /* 0x0c00000c0d0e7389 */ /* 0x0002a400000c000b */
[----:B-12---:R-:W-:Y:S05]  /*5480*/  ENDCOLLECTIVE ;  /* 0x000000000000791b */ /* 0x006fea0003800000 */
.L_x_105:
[----:B------:R-:W-:Y:S01]  /*5490*/  MOV R12, 0x8 ;  /* 0x00000008000c7802 */ /* 0x000fe20000000f00 */
[----:B------:R-:W-:-:S04]  /*54a0*/  IMAD.MOV.U32 R43, RZ, RZ, R14 ;  /* 0x000000ffff2b7224 */ /* 0x000fc800078e000e */
[----:B------:R-:W-:-:S05]  /*54b0*/  FADD R7, R43, R7 ;  /* 0x000000072b077221 */ /* 0x000fca0000000000 */
[----:B------:R-:W-:-:S07]  /*54c0*/  MOV R13, R7 ;  /* 0x00000007000d7202 */ /* 0x000fce0000000f00 */
[----:B------:R-:W-:Y:S05]  /*54d0*/  WARPSYNC.COLLECTIVE R15, `(.L_x_106) ;  /* 0x000000000f087348 */ /* 0x000fea0003c00000 */
[----:B------:R1:W2:Y:S02]  /*54e0*/  SHFL.BFLY P6, R14, R13, R12, R11 ;  /* 0x0c00000c0d0e7389 */ /* 0x0002a400000c000b */
[----:B-12---:R-:W-:Y:S05]  /*54f0*/  ENDCOLLECTIVE ;  /* 0x000000000000791b */ /* 0x006fea0003800000 */
.L_x_106:
[----:B------:R-:W-:Y:S01]  /*5500*/  MOV R12, 0x4 ;  /* 0x00000004000c7802 */ /* 0x000fe20000000f00 */
[----:B------:R-:W-:-:S04]  /*5510*/  IMAD.MOV.U32 R43, RZ, RZ, R14 ;  /* 0x000000ffff2b7224 */ /* 0x000fc800078e000e */
[----:B------:R-:W-:-:S05]  /*5520*/  FADD R7, R7, R43 ;  /* 0x0000002b07077221 */ /* 0x000fca0000000000 */
[----:B------:R-:W-:-:S07]  /*5530*/  MOV R13, R7 ;  /* 0x00000007000d7202 */ /* 0x000fce0000000f00 */
[----:B------:R-:W-:Y:S05]  /*5540*/  WARPSYNC.COLLECTIVE R15, `(.L_x_107) ;  /* 0x000000000f087348 */ /* 0x000fea0003c00000 */
[----:B------:R1:W2:Y:S02]  /*5550*/  SHFL.BFLY P6, R14, R13, R12, R11 ;  /* 0x0c00000c0d0e7389 */ /* 0x0002a400000c000b */
[----:B-12---:R-:W-:Y:S05]  /*5560*/  ENDCOLLECTIVE ;  /* 0x000000000000791b */ /* 0x006fea0003800000 */
.L_x_107:
        /* <DEDUP_REMOVED lines=8> */
.L_x_108:
[----:B------:R-:W-:-:S05]  /*55f0*/  MOV R12, R14 ;  /* 0x0000000e000c7202 */ /* 0x000fca0000000f00 */
[----:B------:R-:W-:Y:S01]  /*5600*/  FADD R7, R7, R12 ;  /* 0x0000000c07077221 */ /* 0x000fe20000000000 */
[----:B------:R-:W-:-:S04]  /*5610*/  IMAD.MOV.U32 R12, RZ, RZ, 0x1 ;  /* 0x00000001ff0c7424 */ /* 0x000fc800078e00ff */
[----:B------:R-:W-:-:S07]  /*5620*/  MOV R13, R7 ;  /* 0x00000007000d7202 */ /* 0x000fce0000000f00 */
[----:B------:R-:W-:Y:S05]  /*5630*/  WARPSYNC.COLLECTIVE R15, `(.L_x_109) ;  /* 0x000000000f087348 */ /* 0x000fea0003c00000 */
[----:B------:R1:W2:Y:S02]  /*5640*/  SHFL.BFLY P6, R14, R13, R12, R11 ;  /* 0x0c00000c0d0e7389 */ /* 0x0002a400000c000b */
[----:B-12---:R-:W-:Y:S05]  /*5650*/  ENDCOLLECTIVE ;  /* 0x000000000000791b */ /* 0x006fea0003800000 */
.L_x_109:
[----:B------:R-:W-:Y:S02]  /*5660*/  MOV R13, R16 ;  /* 0x00000010000d7202 */ /* 0x000fe40000000f00 */
[----:B------:R-:W-:-:S05]  /*5670*/  MOV R12, R14 ;  /* 0x0000000e000c7202 */ /* 0x000fca0000000f00 */
[----:B------:R-:W-:Y:S01]  /*5680*/  FADD R7, R7, R12 ;  /* 0x0000000c07077221 */ /* 0x000fe20000000000 */
[----:B------:R-:W-:-:S07]  /*5690*/  IMAD.MOV.U32 R12, RZ, RZ, 0x10 ;  /* 0x00000010ff0c7424 */ /* 0x000fce00078e00ff */
[----:B------:R-:W-:Y:S05]  /*56a0*/  WARPSYNC.COLLECTIVE R15, `(.L_x_110) ;  /* 0x000000000f087348 */ /* 0x000fea0003c00000 */
[----:B------:R1:W2:Y:S02]  /*56b0*/  SHFL.BFLY P6, R14, R13, R12, R11 ;  /* 0x0c00000c0d0e7389 */ /* 0x0002a400000c000b */
[----:B-12---:R-:W-:Y:S05]  /*56c0*/  ENDCOLLECTIVE ;  /* 0x000000000000791b */ /* 0x006fea0003800000 */
.L_x_110:
[----:B------:R-:W-:Y:S01]  /*56d0*/  IMAD.MOV.U32 R12, RZ, RZ, 0x8 ;  /* 0x00000008ff0c7424 */ /* 0x000fe200078e00ff */
[----:B------:R-:W-:-:S05]  /*56e0*/  MOV R15, R14 ;  /* 0x0000000e000f7202 */ /* 0x000fca0000000f00 */
[----:B------:R-:W-:Y:S01]  /*56f0*/  FADD R16, R15, R16 ;  /* 0x000000100f107221 */ /* 0x000fe20000000000 */
[----:B------:R-:W-:-:S04]  /*5700*/  MOV R15, 0xffffffff ;  /* 0xffffffff000f7802 */ /* 0x000fc80000000f00 */
[----:B------:R-:W-:-:S07]  /*5710*/  MOV R13, R16 ;  /* 0x00000010000d7202 */ /* 0x000fce0000000f00 */
[----:B------:R-:W-:Y:S05]  /*5720*/  WARPSYNC.COLLECTIVE R15, `(.L_x_111) ;  /* 0x000000000f087348 */ /* 0x000fea0003c00000 */
[----:B------:R1:W2:Y:S02]  /*5730*/  SHFL.BFLY P6, R14, R13, R12, R11 ;  /* 0x0c00000c0d0e7389 */ /* 0x0002a400000c000b */
[----:B-12---:R-:W-:Y:S05]  /*5740*/  ENDCOLLECTIVE ;  /* 0x000000000000791b */ /* 0x006fea0003800000 */
.L_x_111:
[----:B------:R-:W-:Y:S02]  /*5750*/  IMAD.MOV.U32 R12, RZ, RZ, 0x4 ;  /* 0x00000004ff0c7424 */ /* 0x000fe400078e00ff */
[----:B------:R-:W-:-:S05]  /*5760*/  FADD R16, R16, R14 ;  /* 0x0000000e10107221 */ /* 0x000fca0000000000 */
[----:B------:R-:W-:-:S07]  /*5770*/  MOV R13, R16 ;  /* 0x00000010000d7202 */ /* 0x000fce0000000f00 */
[----:B------:R-:W-:Y:S05]  /*5780*/  WARPSYNC.COLLECTIVE R15, `(.L_x_112) ;  /* 0x000000000f087348 */ /* 0x000fea0003c00000 */
[----:B------:R1:W2:Y:S02]  /*5790*/  SHFL.BFLY P6, R14, R13, R12, R11 ;  /* 0x0c00000c0d0e7389 */ /* 0x0002a400000c000b */
[----:B-12---:R-:W-:Y:S05]  /*57a0*/  ENDCOLLECTIVE ;  /* 0x000000000000791b */ /* 0x006fea0003800000 */
.L_x_112:
[----:B------:R-:W-:Y:S01]  /*57b0*/  IMAD.MOV.U32 R12, RZ, RZ, 0x2 ;  /* 0x00000002ff0c7424 */ /* 0x000fe200078e00ff */
[----:B------:R-:W-:-:S05]  /*57c0*/  MOV R43, R14 ;  /* 0x0000000e002b7202 */ /* 0x000fca0000000f00 */
[----:B------:R-:W-:-:S05]  /*57d0*/  FADD R16, R16, R43 ;  /* 0x0000002b10107221 */ /* 0x000fca0000000000 */
[----:B------:R-:W-:-:S07]  /*57e0*/  MOV R13, R16 ;  /* 0x00000010000d7202 */ /* 0x000fce0000000f00 */
[----:B------:R-:W-:Y:S05]  /*57f0*/  WARPSYNC.COLLECTIVE R15, `(.L_x_113) ;  /* 0x000000000f087348 */ /* 0x000fea0003c00000 */
[----:B------:R1:W2:Y:S02]  /*5800*/  SHFL.BFLY P6, R14, R13, R12, R11 ;  /* 0x0c00000c0d0e7389 */ /* 0x0002a400000c000b */
[----:B-12---:R-:W-:Y:S05]  /*5810*/  ENDCOLLECTIVE ;  /* 0x000000000000791b */ /* 0x006fea0003800000 */
.L_x_113:
        /* <DEDUP_REMOVED lines=8> */
.L_x_114:
[----:B------:R-:W-:Y:S01]  /*58a0*/  IMAD.MOV.U32 R13, RZ, RZ, R17 ;  /* 0x000000ffff0d7224 */ /* 0x000fe200078e0011 */
[----:B------:R-:W-:Y:S02]  /*58b0*/  MOV R12, 0x10 ;  /* 0x00000010000c7802 */ /* 0x000fe40000000f00 */
[----:B------:R-:W-:-:S05]  /*58c0*/  MOV R11, R14 ;  /* 0x0000000e000b7202 */ /* 0x000fca0000000f00 */
[----:B------:R-:W-:Y:S01]  /*58d0*/  FADD R16, R16, R11 ;  /* 0x0000000b10107221 */ /* 0x000fe20000000000 */
[----:B------:R-:W-:-:S07]  /*58e0*/  MOV R11, 0x1f ;  /* 0x0000001f000b7802 */ /* 0x000fce0000000f00 */
[----:B------:R-:W-:Y:S05]  /*58f0*/  WARPSYNC.COLLECTIVE R15, `(.L_x_115) ;  /* 0x000000000f087348 */ /* 0x000fea0003c00000 */
[----:B------:R1:W2:Y:S02]  /*5900*/  SHFL.BFLY P6, R14, R13, R12, R11 ;  /* 0x0c00000c0d0e7389 */ /* 0x0002a400000c000b */
[----:B-12---:R-:W-:Y:S05]  /*5910*/  ENDCOLLECTIVE ;  /* 0x000000000000791b */ /* 0x006fea0003800000 */
.L_x_115:
        /* <DEDUP_REMOVED lines=8> */
.L_x_116:
[----:B------:R-:W-:Y:S01]  /*59a0*/  IMAD.MOV.U32 R12, RZ, RZ, 0x4 ;  /* 0x00000004ff0c7424 */ /* 0x000fe200078e00ff */
[----:B------:R-:W-:-:S05]  /*59b0*/  MOV R13, R14 ;  /* 0x0000000e000d7202 */ /* 0x000fca0000000f00 */
[----:B------:R-:W-:-:S05]  /*59c0*/  FADD R17, R17, R13 ;  /* 0x0000000d11117221 */ /* 0x000fca0000000000 */
[----:B------:R-:W-:-:S07]  /*59d0*/  MOV R13, R17 ;  /* 0x00000011000d7202 */ /* 0x000fce0000000f00 */
[----:B------:R-:W-:Y:S05]  /*59e0*/  WARPSYNC.COLLECTIVE R15, `(.L_x_117) ;  /* 0x000000000f087348 */ /* 0x000fea0003c00000 */
[----:B------:R1:W2:Y:S02]  /*59f0*/  SHFL.BFLY P6, R14, R13, R12, R11 ;  /* 0x0c00000c0d0e7389 */ /* 0x0002a400000c000b */
[----:B-12---:R-:W-:Y:S05]  /*5a00*/  ENDCOLLECTIVE ;  /* 0x000000000000791b */ /* 0x006fea0003800000 */
.L_x_117:
[----:B------:R-:W-:Y:S01]  /*5a10*/  MOV R12, 0x2 ;  /* 0x00000002000c7802 */ /* 0x000fe20000000f00 */
[----:B------:R-:W-:-:S05]  /*5a20*/  FADD R17, R17, R14 ;  /* 0x0000000e11117221 */ /* 0x000fca0000000000 */
[----:B------:R-:W-:-:S07]  /*5a30*/  MOV R13, R17 ;  /* 0x00000011000d7202 */ /* 0x000fce0000000f00 */
[----:B------:R-:W-:Y:S05]  /*5a40*/  WARPSYNC.COLLECTIVE R15, `(.L_x_118) ;  /* 0x000000000f087348 */ /* 0x000fea0003c00000 */
[----:B------:R1:W2:Y:S02]  /*5a50*/  SHFL.BFLY P6, R14, R13, R12, R11 ;  /* 0x0c00000c0d0e7389 */ /* 0x0002a400000c000b */
[----:B-12---:R-:W-:Y:S05]  /*5a60*/  ENDCOLLECTIVE ;  /* 0x000000000000791b */ /* 0x006fea0003800000 */
.L_x_118:
[----:B------:R-:W-:Y:S01]  /*5a70*/  MOV R12, 0x1 ;  /* 0x00000001000c7802 */ /* 0x000fe20000000f00 */
[----:B------:R-:W-:-:S04]  /*5a80*/  IMAD.MOV.U32 R43, RZ, RZ, R14 ;  /* 0x000000ffff2b7224 */ /* 0x000fc800078e000e */
[----:B------:R-:W-:-:S05]  /*5a90*/  FADD R17, R17, R43 ;  /* 0x0000002b11117221 */ /* 0x000fca0000000000 */
[----:B------:R-:W-:-:S07]  /*5aa0*/  MOV R13, R17 ;  /* 0x00000011000d7202 */ /* 0x000fce0000000f00 */
[----:B------:R-:W-:Y:S05]  /*5ab0*/  WARPSYNC.COLLECTIVE R15, `(.L_x_119) ;  /* 0x000000000f087348 */ /* 0x000fea0003c00000 */
[----:B------:R1:W2:Y:S02]  /*5ac0*/  SHFL.BFLY P6, R14, R13, R12, R11 ;  /* 0x0c00000c0d0e7389 */ /* 0x0002a400000c000b */
[----:B-12---:R-:W-:Y:S05]  /*5ad0*/  ENDCOLLECTIVE ;  /* 0x000000000000791b */ /* 0x006fea0003800000 */
.L_x_119:
[----:B------:R-:W-:Y:S02]  /*5ae0*/  MOV R13, R18 ;  /* 0x00000012000d7202 */ /* 0x000fe40000000f00 */
[----:B------:R-:W-:Y:S01]  /*5af0*/  MOV R12, 0x10 ;  /* 0x00000010000c7802 */ /* 0x000fe20000000f00 */
[----:B------:R-:W-:-:S04]  /*5b00*/  IMAD.MOV.U32 R15, RZ, RZ, R14 ;  /* 0x000000ffff0f7224 */ /* 0x000fc800078e000e */
[----:B------:R-:W-:Y:S01]  /*5b10*/  FADD R17, R17, R15 ;  /* 0x0000000f11117221 */ /* 0x000fe20000000000 */
[----:B------:R-:W-:-:S07]  /*5b20*/  IMAD.MOV.U32 R15, RZ, RZ, -0x1 ;  /* 0xffffffffff0f7424 */ /* 0x000fce00078e00ff */
[----:B------:R-:W-:Y:S05]  /*5b30*/  WARPSYNC.COLLECTIVE R15, `(.L_x_120) ;  /* 0x000000000f087348 */ /* 0x000fea0003c00000 */
[----:B------:R1:W2:Y:S02]  /*5b40*/  SHFL.BFLY P6, R14, R13, R12, R11 ;  /* 0x0c00000c0d0e7389 */ /* 0x0002a400000c000b */
[----:B-12---:R-:W-:Y:S05]  /*5b50*/  ENDCOLLECTIVE ;  /* 0x000000000000791b */ /* 0x006fea0003800000 */
.L_x_120:
[----:B------:R-:W-:Y:S01]  /*5b60*/  MOV R12, 0x8 ;  /* 0x00000008000c7802 */ /* 0x000fe20000000f00 */
[----:B------:R-:W-:-:S05]  /*5b70*/  FADD R18, R14, R18 ;  /* 0x000000120e127221 */ /* 0x000fca0000000000 */
[----:B------:R-:W-:-:S07]  /*5b80*/  MOV R13, R18 ;  /* 0x00000012000d7202 */ /* 0x000fce0000000f00 */
[----:B------:R-:W-:Y:S05]  /*5b90*/  WARPSYNC.COLLECTIVE R15, `(.L_x_121) ;  /* 0x000000000f087348 */ /* 0x000fea0003c00000 */
[----:B------:R1:W2:Y:S02]  /*5ba0*/  SHFL.BFLY P6, R14, R13, R12, R11 ;  /* 0x0c00000c0d0e7389 */ /* 0x0002a400000c000b */
[----:B-12---:R-:W-:Y:S05]  /*5bb0*/  ENDCOLLECTIVE ;  /* 0x000000000000791b */ /* 0x006fea0003800000 */
.L_x_121:
[----:B------:R-:W-:-:S04]  /*5bc0*/  IMAD.MOV.U32 R12, RZ, RZ, R14 ;  /* 0x000000ffff0c7224 */ /* 0x000fc800078e000e */
[----:B------:R-:W-:Y:S01]  /*5bd0*/  FADD R18, R18, R12 ;  /* 0x0000000c12127221 */ /* 0x000fe20000000000 */
[----:B------:R-:W-:-:S04]  /*5be0*/  MOV R12, 0x4 ;  /* 0x00000004000c7802 */ /* 0x000fc80000000f00 */
[----:B------:R-:W-:-:S07]  /*5bf0*/  MOV R13, R18 ;  /* 0x00000012000d7202 */ /* 0x000fce0000000f00 */
[----:B------:R-:W-:Y:S05]  /*5c00*/  WARPSYNC.COLLECTIVE R15, `(.L_x_122) ;  /* 0x000000000f087348 */ /* 0x000fea0003c00000 */
[----:B------:R1:W2:Y:S02]  /*5c10*/  SHFL.BFLY P6, R14, R13, R12, R11 ;  /* 0x0c00000c0d0e7389 */ /* 0x0002a400000c000b */
[----:B-12---:R-:W-:Y:S05]  /*5c20*/  ENDCOLLECTIVE ;  /* 0x000000000000791b */ /* 0x006fea0003800000 */
.L_x_122:
[----:B------:R-:W-:Y:S01]  /*5c30*/  MOV R12, 0x2 ;  /* 0x00000002000c7802 */ /* 0x000fe20000000f00 */
[----:B------:R-:W-:-:S04]  /*5c40*/  IMAD.MOV.U32 R13, RZ, RZ, R14 ;  /* 0x000000ffff0d7224 */ /* 0x000fc800078e000e */
[----:B------:R-:W-:-:S05]  /*5c50*/  FADD R18, R18, R13 ;  /* 0x0000000d12127221 */ /* 0x000fca0000000000 */
[----:B------:R-:W-:-:S07]  /*5c60*/  MOV R13, R18 ;  /* 0x00000012000d7202 */ /* 0x000fce0000000f00 */
[----:B------:R-:W-:Y:S05]  /*5c70*/  WARPSYNC.COLLECTIVE R15, `(.L_x_123) ;  /* 0x000000000f087348 */ /* 0x000fea0003c00000 */
[----:B------:R1:W2:Y:S02]  /*5c80*/  SHFL.BFLY P6, R14, R13, R12, R11 ;  /* 0x0c00000c0d0e7389 */ /* 0x0002a400000c000b */
[----:B-12---:R-:W-:Y:S05]  /*5c90*/  ENDCOLLECTIVE ;  /* 0x000000000000791b */ /* 0x006fea0003800000 */
.L_x_123:
        /* <DEDUP_REMOVED lines=8> */
.L_x_124:
[----:B------:R-:W-:Y:S01]  /*5d20*/  MOV R13, R19 ;  /* 0x00000013000d7202 */ /* 0x000fe20000000f00 */
[----:B------:R-:W-:Y:S01]  /*5d30*/  IMAD.MOV.U32 R12, RZ, RZ, 0x10 ;  /* 0x00000010ff0c7424 */ /* 0x000fe200078e00ff */
[----:B------:R-:W-:-:S07]  /*5d40*/  MOV R43, R14 ;  /* 0x0000000e002b7202 */ /* 0x000fce0000000f00 */
[----:B------:R-:W-:Y:S05]  /*5d50*/  WARPSYNC.COLLECTIVE R15, `(.L_x_125) ;  /* 0x000000000f087348 */ /* 0x000fea0003c00000 */
[----:B------:R1:W2:Y:S02]  /*5d60*/  SHFL.BFLY P6, R14, R13, R12, R11 ;  /* 0x0c00000c0d0e7389 */ /* 0x0002a400000c000b */
[----:B-12---:R-:W-:Y:S05]  /*5d70*/  ENDCOLLECTIVE ;  /* 0x000000000000791b */ /* 0x006fea0003800000 */
.L_x_125:
[----:B------:R-:W-:Y:S01]  /*5d80*/  FADD R18, R18, R43 ;  /* 0x0000002b12127221 */ /* 0x000fe20000000000 */
[----:B------:R-:W-:Y:S01]  /*5d90*/  IMAD.MOV.U32 R12, RZ, RZ, 0x8 ;  /* 0x00000008ff0c7424 */ /* 0x000fe200078e00ff */
[----:B------:R-:W-:-:S05]  /*5da0*/  MOV R13, R14 ;  /* 0x0000000e000d7202 */ /* 0x000fca0000000f00 */
[----:B------:R-:W-:-:S05]  /*5db0*/  FADD R19, R13, R19 ;  /* 0x000000130d137221 */ /* 0x000fca0000000000 */
[----:B------:R-:W-:-:S07]  /*5dc0*/  MOV R13, R19 ;  /* 0x00000013000d7202 */ /* 0x000fce0000000f00 */
[----:B------:R-:W-:Y:S05]  /*5dd0*/  WARPSYNC.COLLECTIVE R15, `(.L_x_126) ;  /* 0x000000000f087348 */ /* 0x000fea0003c00000 */
[----:B------:R1:W2:Y:S02]  /*5de0*/  SHFL.BFLY P6, R14, R13, R12, R11 ;  /* 0x0c00000c0d0e7389 */ /* 0x0002a400000c000b */
[----:B-12---:R-:W-:Y:S05]  /*5df0*/  ENDCOLLECTIVE ;  /* 0x000000000000791b */ /* 0x006fea0003800000 */
.L_x_126:
        /* <DEDUP_REMOVED lines=8> */
.L_x_127:
[----:B------:R-:W-:-:S05]  /*5e80*/  MOV R12, R14 ;  /* 0x0000000e000c7202 */ /* 0x000fca0000000f00 */
[----:B------:R-:W-:Y:S01]  /*5e90*/  FADD R19, R19, R12 ;  /* 0x0000000c13137221 */ /* 0x000fe20000000000 */
[----:B------:R-:W-:-:S03]  /*5ea0*/  MOV R12, 0x2 ;  /* 0x00000002000c7802 */ /* 0x000fc60000000f00 */
[----:B------:R-:W-:-:S07]  /*5eb0*/  IMAD.MOV.U32 R13, RZ, RZ, R19 ;  /* 0x000000ffff0d7224 */ /* 0x000fce00078e0013 */
[----:B------:R-:W-:Y:S05]  /*5ec0*/  WARPSYNC.COLLECTIVE R15, `(.L_x_128) ;  /* 0x000000000f087348 */ /* 0x000fea0003c00000 */
[----:B------:R1:W2:Y:S02]  /*5ed0*/  SHFL.BFLY P6, R14, R13, R12, R11 ;  /* 0x0c00000c0d0e7389 */ /* 0x0002a400000c000b */
[----:B-12---:R-:W-:Y:S05]  /*5ee0*/  ENDCOLLECTIVE ;  /* 0x000000000000791b */ /* 0x006fea0003800000 */
.L_x_128:
[----:B------:R-:W-:Y:S02]  /*5ef0*/  IMAD.MOV.U32 R12, RZ, RZ, 0x1 ;  /* 0x00000001ff0c7424 */ /* 0x000fe400078e00ff */
[----:B------:R-:W-:-:S05]  /*5f00*/  FADD R19, R19, R14 ;  /* 0x0000000e13137221 */ /* 0x000fca0000000000 */
[----:B------:R-:W-:-:S07]  /*5f10*/  MOV R13, R19 ;  /* 0x00000013000d7202 */ /* 0x000fce0000000f00 */
[----:B------:R-:W-:Y:S05]  /*5f20*/  WARPSYNC.COLLECTIVE R15, `(.L_x_129) ;  /* 0x000000000f087348 */ /* 0x000fea0003c00000 */
[----:B------:R1:W2:Y:S02]  /*5f30*/  SHFL.BFLY P6, R14, R13, R12, R11 ;  /* 0x0c00000c0d0e7389 */ /* 0x0002a400000c000b */
[----:B-12---:R-:W-:Y:S05]  /*5f40*/  ENDCOLLECTIVE ;  /* 0x000000000000791b */ /* 0x006fea0003800000 */
.L_x_129:
[----:B------:R-:W-:Y:S02]  /*5f50*/  MOV R13, R20 ;  /* 0x00000014000d7202 */ /* 0x000fe40000000f00 */
[----:B------:R-:W-:Y:S01]  /*5f60*/  MOV R12, 0x10 ;  /* 0x00000010000c7802 */ /* 0x000fe20000000f00 */
[----:B------:R-:W-:-:S07]  /*5f70*/  FADD R19, R19, R14 ;  /* 0x0000000e13137221 */ /* 0x000fce0000000000 */
[----:B------:R-:W-:Y:S05]  /*5f80*/  WARPSYNC.COLLECTIVE R15, `(.L_x_130) ;  /* 0x000000000f087348 */ /* 0x000fea0003c00000 */
[----:B------:R1:W2:Y:S02]  /*5f90*/  SHFL.BFLY P6, R14, R13, R12, R11 ;  /* 0x0c00000c0d0e7389 */ /* 0x0002a400000c000b */
[----:B-12---:R-:W-:Y:S05]  /*5fa0*/  ENDCOLLECTIVE ;  /* 0x000000000000791b */ /* 0x006fea0003800000 */
.L_x_130:
[----:B------:R-:W-:-:S04]  /*5fb0*/  IMAD.MOV.U32 R12, RZ, RZ, R14 ;  /* 0x000000ffff0c7224 */ /* 0x000fc800078e000e */
[----:B------:R-:W-:Y:S01]  /*5fc0*/  FADD R20, R12, R20 ;  /* 0x000000140c147221 */ /* 0x000fe20000000000 */
[----:B------:R-:W-:-:S04]  /*5fd0*/  MOV R12, 0x8 ;  /* 0x00000008000c7802 */ /* 0x000fc80000000f00 */
[----:B------:R-:W-:-:S07]  /*5fe0*/  MOV R13, R20 ;  /* 0x00000014000d7202 */ /* 0x000fce0000000f00 */
[----:B------:R-:W-:Y:S05]  /*5ff0*/  WARPSYNC.COLLECTIVE R15, `(.L_x_131) ;  /* 0x000000000f087348 */ /* 0x000fea0003c00000 */
[----:B------:R1:W2:Y:S02]  /*6000*/  SHFL.BFLY P6, R14, R13, R12, R11 ;  /* 0x0c00000c0d0e7389 */ /* 0x0002a400000c000b */
[----:B-12---:R-:W-:Y:S05]  /*6010*/  ENDCOLLECTIVE ;  /* 0x000000000000791b */ /* 0x006fea0003800000 */
.L_x_131:
[----:B------:R-:W-:Y:S01]  /*6020*/  MOV R12, 0x4 ;  /* 0x00000004000c7802 */ /* 0x000fe20000000f00 */
[----:B------:R-:W-:-:S04]  /*6030*/  IMAD.MOV.U32 R43, RZ, RZ, R14 ;  /* 0x000000ffff2b7224 */ /* 0x000fc800078e000e */
[----:B------:R-:W-:-:S05]  /*6040*/  FADD R20, R20, R43 ;  /* 0x0000002b14147221 */ /* 0x000fca0000000000 */
[----:B------:R-:W-:-:S07]  /*6050*/  MOV R13, R20 ;  /* 0x00000014000d7202 */ /* 0x000fce0000000f00 */
[----:B------:R-:W-:Y:S05]  /*6060*/  WARPSYNC.COLLECTIVE R15, `(.L_x_132) ;  /* 0x000000000f087348 */ /* 0x000fea0003c00000 */
[----:B------:R1:W2:Y:S02]  /*6070*/  SHFL.BFLY P6, R14, R13, R12, R11 ;  /* 0x0c00000c0d0e7389 */ /* 0x0002a400000c000b */
[----:B-12---:R-:W-:Y:S05]  /*6080*/  ENDCOLLECTIVE ;  /* 0x000000000000791b */ /* 0x006fea0003800000 */
.L_x_132:
        /* <DEDUP_REMOVED lines=8> */
.L_x_133:
[----:B------:R-:W-:-:S05]  /*6110*/  MOV R12, R14 ;  /* 0x0000000e000c7202 */ /* 0x000fca0000000f00 */
[----:B------:R-:W-:Y:S01]  /*6120*/  FADD R20, R20, R12 ;  /* 0x0000000c14147221 */ /* 0x000fe20000000000 */
[----:B------:R-:W-:-:S04]  /*6130*/  IMAD.MOV.U32 R12, RZ, RZ, 0x1 ;  /* 0x00000001ff0c7424 */ /* 0x000fc800078e00ff */
[----:B------:R-:W-:-:S07]  /*6140*/  MOV R13, R20 ;  /* 0x00000014000d7202 */ /* 0x000fce0000000f00 */
[----:B------:R-:W-:Y:S05]  /*6150*/  WARPSYNC.COLLECTIVE R15, `(.L_x_134) ;  /* 0x000000000f087348 */ /* 0x000fea0003c00000 */
[----:B------:R1:W2:Y:S02]  /*6160*/  SHFL.BFLY P6, R14, R13, R12, R11 ;  /* 0x0c00000c0d0e7389 */ /* 0x0002a400000c000b */
[----:B-12---:R-:W-:Y:S05]  /*6170*/  ENDCOLLECTIVE ;  /* 0x000000000000791b */ /* 0x006fea0003800000 */
.L_x_134:
[----:B------:R-:W-:Y:S02]  /*6180*/  MOV R13, R21 ;  /* 0x00000015000d7202 */ /* 0x000fe40000000f00 */
[----:B------:R-:W-:-:S05]  /*6190*/  MOV R12, R14 ;  /* 0x0000000e000c7202 */ /* 0x000fca0000000f00 */
[----:B------:R-:W-:Y:S01]  /*61a0*/  FADD R20, R20, R12 ;  /* 0x0000000c14147221 */ /* 0x000fe20000000000 */
[----:B------:R-:W-:-:S07]  /*61b0*/  IMAD.MOV.U32 R12, RZ, RZ, 0x10 ;  /* 0x00000010ff0c7424 */ /* 0x000fce00078e00ff */
[----:B------:R-:W-:Y:S05]  /*61c0*/  WARPSYNC.COLLECTIVE R15, `(.L_x_135) ;  /* 0x000000000f087348 */ /* 0x000fea0003c00000 */
[----:B------:R1:W2:Y:S02]  /*61d0*/  SHFL.BFLY P6, R14, R13, R12, R11 ;  /* 0x0c00000c0d0e7389 */ /* 0x0002a400000c000b */
[----:B-12---:R-:W-:Y:S05]  /*61e0*/  ENDCOLLECTIVE ;  /* 0x000000000000791b */ /* 0x006fea0003800000 */
.L_x_135:
        /* <DEDUP_REMOVED lines=8> */
.L_x_136:
[----:B------:R-:W-:Y:S02]  /*6270*/  IMAD.MOV.U32 R12, RZ, RZ, 0x4 ;  /* 0x00000004ff0c7424 */ /* 0x000fe400078e00ff */
[----:B------:R-:W-:-:S05]  /*6280*/  FADD R21, R21, R14 ;  /* 0x0000000e15157221 */ /* 0x000fca0000000000 */
[----:B------:R-:W-:-:S07]  /*6290*/  MOV R13, R21 ;  /* 0x00000015000d7202 */ /* 0x000fce0000000f00 */
[----:B------:R-:W-:Y:S05]  /*62a0*/  WARPSYNC.COLLECTIVE R15, `(.L_x_137) ;  /* 0x000000000f087348 */ /* 0x000fea0003c00000 */
[----:B------:R1:W2:Y:S02]  /*62b0*/  SHFL.BFLY P6, R14, R13, R12, R11 ;  /* 0x0c00000c0d0e7389 */ /* 0x0002a400000c000b */
[----:B-12---:R-:W-:Y:S05]  /*62c0*/  ENDCOLLECTIVE ;  /* 0x000000000000791b */ /* 0x006fea0003800000 */
.L_x_137:
[----:B------:R-:W-:Y:S01]  /*62d0*/  IMAD.MOV.U32 R12, RZ, RZ, 0x2 ;  /* 0x00000002ff0c7424 */ /* 0x000fe200078e00ff */
[----:B------:R-:W-:-:S05]  /*62e0*/  MOV R43, R14 ;  /* 0x0000000e002b7202 */ /* 0x000fca0000000f00 */
[----:B------:R-:W-:-:S05]  /*62f0*/  FADD R21, R21, R43 ;  /* 0x0000002b15157221 */ /* 0x000fca0000000000 */
[----:B------:R-:W-:-:S07]  /*6300*/  MOV R13, R21 ;  /* 0x00000015000d7202 */ /* 0x000fce0000000f00 */
[----:B------:R-:W-:Y:S05]  /*6310*/  WARPSYNC.COLLECTIVE R15, `(.L_x_138) ;  /* 0x000000000f087348 */ /* 0x000fea0003c00000 */
[----:B------:R1:W2:Y:S02]  /*6320*/  SHFL.BFLY P6, R14, R13, R12, R11 ;  /* 0x0c00000c0d0e7389 */ /* 0x0002a400000c000b */
[----:B-12---:R-:W-:Y:S05]  /*6330*/  ENDCOLLECTIVE ;  /* 0x000000000000791b */ /* 0x006fea0003800000 */
.L_x_138:
        /* <DEDUP_REMOVED lines=8> */
.L_x_139:
        /* <DEDUP_REMOVED lines=8> */
.L_x_140:
[----:B------:R-:W-:Y:S01]  /*6440*/  MOV R12, 0x8 ;  /* 0x00000008000c7802 */ /* 0x000fe20000000f00 */
[----:B------:R-:W-:-:S04]  /*6450*/  FADD R22, R14, R22 ;  /* 0x000000160e167221 */ /* 0x000fc80000000000 */
[----:B------:R-:W-:-:S07]  /*6460*/  IMAD.MOV.U32 R13, RZ, RZ, R22 ;  /* 0x000000ffff0d7224 */ /* 0x000fce00078e0016 */
[----:B------:R-:W-:Y:S05]  /*6470*/  WARPSYNC.COLLECTIVE R15, `(.L_x_141) ;  /* 0x000000000f087348 */ /* 0x000fea0003c00000 */
[----:B------:R1:W2:Y:S02]  /*6480*/  SHFL.BFLY P6, R14, R13, R12, R11 ;  /* 0x0c00000c0d0e7389 */ /* 0x0002a400000c000b */
[----:B-12---:R-:W-:Y:S05]  /*6490*/  ENDCOLLECTIVE ;  /* 0x000000000000791b */ /* 0x006fea0003800000 */
.L_x_141:
[----:B------:R-:W-:Y:S02]  /*64a0*/  MOV R12, 0x4 ;  /* 0x00000004000c7802 */ /* 0x000fe40000000f00 */
[----:B------:R-:W-:-:S05]  /*64b0*/  MOV R13, R14 ;  /* 0x0000000e000d7202 */ /* 0x000fca0000000f00 */
[----:B------:R-:W-:-:S04]  /*64c0*/  FADD R22, R22, R13 ;  /* 0x0000000d16167221 */ /* 0x000fc80000000000 */
[----:B------:R-:W-:-:S07]  /*64d0*/  IMAD.MOV.U32 R13, RZ, RZ, R22 ;  /* 0x000000ffff0d7224 */ /* 0x000fce00078e0016 */
[----:B------:R-:W-:Y:S05]  /*64e0*/  WARPSYNC.COLLECTIVE R15, `(.L_x_142) ;  /* 0x000000000f087348 */ /* 0x000fea0003c00000 */
[----:B------:R1:W2:Y:S02]  /*64f0*/  SHFL.BFLY P6, R14, R13, R12, R11 ;  /* 0x0c00000c0d0e7389 */ /* 0x0002a400000c000b */
[----:B-12---:R-:W-:Y:S05]  /*6500*/  ENDCOLLECTIVE ;  /* 0x000000000000791b */ /* 0x006fea0003800000 */
.L_x_142:
[----:B------:R-:W-:Y:S02]  /*6510*/  IMAD.MOV.U32 R12, RZ, RZ, 0x2 ;  /* 0x00000002ff0c7424 */ /* 0x000fe400078e00ff */
[----:B------:R-:W-:-:S05]  /*6520*/  FADD R22, R22, R14 ;  /* 0x0000000e16167221 */ /* 0x000fca0000000000 */
[----:B------:R-:W-:-:S07]  /*6530*/  MOV R13, R22 ;  /* 0x00000016000d7202 */ /* 0x000fce0000000f00 */
[----:B------:R-:W-:Y:S05]  /*6540*/  WARPSYNC.COLLECTIVE R15, `(.L_x_143) ;  /* 0x000000000f087348 */ /* 0x000fea0003c00000 */
[----:B------:R1:W2:Y:S02]  /*6550*/  SHFL.BFLY P6, R14, R13, R12, R11 ;  /* 0x0c00000c0d0e7389 */ /* 0x0002a400000c000b */
[----:B-12---:R-:W-:Y:S05]  /*6560*/  ENDCOLLECTIVE ;  /* 0x000000000000791b */ /* 0x006fea0003800000 */
.L_x_143:
[----:B------:R-:W-:Y:S01]  /*6570*/  IMAD.MOV.U32 R12, RZ, RZ, 0x1 ;  /* 0x00000001ff0c7424 */ /* 0x000fe200078e00ff */
[----:B------:R-:W-:-:S05]  /*6580*/  MOV R43, R14 ;  /* 0x0000000e002b7202 */ /* 0x000fca0000000f00 */
[----:B------:R-:W-:-:S05]  /*6590*/  FADD R22, R22, R43 ;  /* 0x0000002b16167221 */ /* 0x000fca0000000000 */
[----:B------:R-:W-:-:S07]  /*65a0*/  MOV R13, R22 ;  /* 0x00000016000d7202 */ /* 0x000fce0000000f00 */
[----:B------:R-:W-:Y:S05]  /*65b0*/  WARPSYNC.COLLECTIVE R15, `(.L_x_144) ;  /* 0x000000000f087348 */ /* 0x000fea0003c00000 */
[----:B------:R1:W2:Y:S02]  /*65c0*/  SHFL.BFLY P6, R14, R13, R12, R11 ;  /* 0x0c00000c0d0e7389 */ /* 0x0002a400000c000b */
[----:B-12---:R-:W-:Y:S05]  /*65d0*/  ENDCOLLECTIVE ;  /* 0x000000000000791b */ /* 0x006fea0003800000 */
.L_x_144:
        /* <DEDUP_REMOVED lines=8> */
.L_x_145:
[----:B------:R-:W-:-:S05]  /*6660*/  MOV R12, R14 ;  /* 0x0000000e000c7202 */ /* 0x000fca0000000f00 */
[----:B------:R-:W-:Y:S01]  /*6670*/  FADD R23, R12, R23 ;  /* 0x000000170c177221 */ /* 0x000fe20000000000 */
[----:B------:R-:W-:-:S03]  /*6680*/  MOV R12, 0x8 ;  /* 0x00000008000c7802 */ /* 0x000fc60000000f00 */
[----:B------:R-:W-:-:S07]  /*6690*/  IMAD.MOV.U32 R13, RZ, RZ, R23 ;  /* 0x000000ffff0d7224 */ /* 0x000fce00078e0017 */
[----:B------:R-:W-:Y:S05]  /*66a0*/  WARPSYNC.COLLECTIVE R15, `(.L_x_146) ;  /* 0x000000000f087348 */ /* 0x000fea0003c00000 */
[----:B------:R1:W2:Y:S02]  /*66b0*/  SHFL.BFLY P6, R14, R13, R12, R11 ;  /* 0x0c00000c0d0e7389 */ /* 0x0002a400000c000b */
[----:B-12---:R-:W-:Y:S05]  /*66c0*/  ENDCOLLECTIVE ;  /* 0x000000000000791b */ /* 0x006fea0003800000 */
.L_x_146:
[----:B------:R-:W-:-:S05]  /*66d0*/  MOV R12, R14 ;  /* 0x0000000e000c7202 */ /* 0x000fca0000000f00 */
[----:B------:R-:W-:Y:S01]  /*66e0*/  FADD R23, R23, R12 ;  /* 0x0000000c17177221 */ /* 0x000fe20000000000 */
[----:B------:R-:W-:-:S03]  /*66f0*/  MOV R12, 0x4 ;  /* 0x00000004000c7802 */ /* 0x000fc60000000f00 */
[----:B------:R-:W-:-:S07]  /*6700*/  IMAD.MOV.U32 R13, RZ, RZ, R23 ;  /* 0x000000ffff0d7224 */ /* 0x000fce00078e0017 */
[----:B------:R-:W-:Y:S05]  /*6710*/  WARPSYNC.COLLECTIVE R15, `(.L_x_147) ;  /* 0x000000000f087348 */ /* 0x000fea0003c00000 */
[----:B------:R1:W2:Y:S02]  /*6720*/  SHFL.BFLY P6, R14, R13, R12, R11 ;  /* 0x0c00000c0d0e7389 */ /* 0x0002a400000c000b */
[----:B-12---:R-:W-:Y:S05]  /*6730*/  ENDCOLLECTIVE ;  /* 0x000000000000791b */ /* 0x006fea0003800000 */
.L_x_147:
[----:B------:R-:W-:Y:S02]  /*6740*/  MOV R12, 0x2 ;  /* 0x00000002000c7802 */ /* 0x000fe40000000f00 */
[----:B------:R-:W-:-:S05]  /*6750*/  MOV R13, R14 ;  /* 0x0000000e000d7202 */ /* 0x000fca0000000f00 */
[----:B------:R-:W-:-:S04]  /*6760*/  FADD R23, R23, R13 ;  /* 0x0000000d17177221 */ /* 0x000fc80000000000 */
[----:B------:R-:W-:-:S07]  /*6770*/  IMAD.MOV.U32 R13, RZ, RZ, R23 ;  /* 0x000000ffff0d7224 */ /* 0x000fce00078e0017 */
[----:B------:R-:W-:Y:S05]  /*6780*/  WARPSYNC.COLLECTIVE R15, `(.L_x_148) ;  /* 0x000000000f087348 */ /* 0x000fea0003c00000 */
[----:B------:R1:W2:Y:S02]  /*6790*/  SHFL.BFLY P6, R14, R13, R12, R11 ;  /* 0x0c00000c0d0e7389 */ /* 0x0002a400000c000b */
[----:B-12---:R-:W-:Y:S05]  /*67a0*/  ENDCOLLECTIVE ;  /* 0x000000000000791b */ /* 0x006fea0003800000 */
.L_x_148:
        /* <DEDUP_REMOVED lines=8> */
.L_x_149:
[----:B------:R-:W-:Y:S02]  /*6830*/  MOV R13, R8 ;  /* 0x00000008000d7202 */ /* 0x000fe40000000f00 */
[----:B------:R-:W-:Y:S01]  /*6840*/  MOV R12, 0x10 ;  /* 0x00000010000c7802 */ /* 0x000fe20000000f00 */
[----:B------:R-:W-:-:S07]  /*6850*/  IMAD.MOV.U32 R43, RZ, RZ, R14 ;  /* 0x000000ffff2b7224 */ /* 0x000fce00078e000e */
[----:B------:R-:W-:Y:S05]  /*6860*/  WARPSYNC.COLLECTIVE R15, `(.L_x_150) ;  /* 0x000000000f087348 */ /* 0x000fea0003c00000 */
[----:B------:R1:W2:Y:S02]  /*6870*/  SHFL.BFLY P6, R14, R13, R12, R11 ;  /* 0x0c00000c0d0e7389 */ /* 0x0002a400000c000b */
[----:B-12---:R-:W-:Y:S05]  /*6880*/  ENDCOLLECTIVE ;  /* 0x000000000000791b */ /* 0x006fea0003800000 */
.L_x_150:
[----:B------:R-:W-:Y:S01]  /*6890*/  FADD R23, R23, R43 ;  /* 0x0000002b17177221 */ /* 0x000fe20000000000 */
        /* <DEDUP_REMOVED lines=8> */
.L_x_151:
        /* <DEDUP_REMOVED lines=8> */
.L_x_152:
[----:B------:R-:W-:-:S05]  /*69a0*/  MOV R12, R14 ;  /* 0x0000000e000c7202 */ /* 0x000fca0000000f00 */
[----:B------:R-:W-:Y:S01]  /*69b0*/  FADD R8, R8, R12 ;  /* 0x0000000c08087221 */ /* 0x000fe20000000000 */
[----:B------:R-:W-:-:S03]  /*69c0*/  MOV R12, 0x2 ;  /* 0x00000002000c7802 */ /* 0x000fc60000000f00 */
[----:B------:R-:W-:-:S07]  /*69d0*/  IMAD.MOV.U32 R13, RZ, RZ, R8 ;  /* 0x000000ffff0d7224 */ /* 0x000fce00078e0008 */
[----:B------:R-:W-:Y:S05]  /*69e0*/  WARPSYNC.COLLECTIVE R15, `(.L_x_153) ;  /* 0x000000000f087348 */ /* 0x000fea0003c00000 */
[----:B------:R1:W2:Y:S02]  /*69f0*/  SHFL.BFLY P6, R14, R13, R12, R11 ;  /* 0x0c00000c0d0e7389 */ /* 0x0002a400000c000b */
[----:B-12---:R-:W-:Y:S05]  /*6a00*/  ENDCOLLECTIVE ;  /* 0x000000000000791b */ /* 0x006fea0003800000 */
.L_x_153:
[----:B------:R-:W-:Y:S02]  /*6a10*/  IMAD.MOV.U32 R12, RZ, RZ, 0x1 ;  /* 0x00000001ff0c7424 */ /* 0x000fe400078e00ff */
[----:B------:R-:W-:-:S05]  /*6a20*/  FADD R8, R8, R14 ;  /* 0x0000000e08087221 */ /* 0x000fca0000000000 */
[----:B------:R-:W-:-:S07]  /*6a30*/  MOV R13, R8 ;  /* 0x00000008000d7202 */ /* 0x000fce0000000f00 */
[----:B------:R-:W-:Y:S05]  /*6a40*/  WARPSYNC.COLLECTIVE R15, `(.L_x_154) ;  /* 0x000000000f087348 */ /* 0x000fea0003c00000 */
[----:B------:R1:W2:Y:S02]  /*6a50*/  SHFL.BFLY P6, R14, R13, R12, R11 ;  /* 0x0c00000c0d0e7389 */ /* 0x0002a400000c000b */
[----:B-12---:R-:W-:Y:S05]  /*6a60*/  ENDCOLLECTIVE ;  /* 0x000000000000791b */ /* 0x006fea0003800000 */
.L_x_154:
[----:B------:R-:W-:Y:S02]  /*6a70*/  MOV R13, R9 ;  /* 0x00000009000d7202 */ /* 0x000fe40000000f00 */
[----:B------:R-:W-:Y:S01]  /*6a80*/  MOV R12, 0x10 ;  /* 0x00000010000c7802 */ /* 0x000fe20000000f00 */
[----:B------:R-:W-:-:S07]  /*6a90*/  FADD R8, R8, R14 ;  /* 0x0000000e08087221 */ /* 0x000fce0000000000 */
[----:B------:R-:W-:Y:S05]  /*6aa0*/  WARPSYNC.COLLECTIVE R15, `(.L_x_155) ;  /* 0x000000000f087348 */ /* 0x000fea0003c00000 */
[----:B------:R1:W2:Y:S02]  /*6ab0*/  SHFL.BFLY P6, R14, R13, R12, R11 ;  /* 0x0c00000c0d0e7389 */ /* 0x0002a400000c000b */
[----:B-12---:R-:W-:Y:S05]  /*6ac0*/  ENDCOLLECTIVE ;  /* 0x000000000000791b */ /* 0x006fea0003800000 */
.L_x_155:
        /* <DEDUP_REMOVED lines=8> */
.L_x_156:
[----:B------:R-:W-:Y:S01]  /*6b50*/  MOV R12, 0x4 ;  /* 0x00000004000c7802 */ /* 0x000fe20000000f00 */
[----:B------:R-:W-:-:S05]  /*6b60*/  FADD R9, R9, R14 ;  /* 0x0000000e09097221 */ /* 0x000fca0000000000 */
[----:B------:R-:W-:-:S07]  /*6b70*/  MOV R13, R9 ;  /* 0x00000009000d7202 */ /* 0x000fce0000000f00 */
[----:B------:R-:W-:Y:S05]  /*6b80*/  WARPSYNC.COLLECTIVE R15, `(.L_x_157) ;  /* 0x000000000f087348 */ /* 0x000fea0003c00000 */
[----:B------:R1:W2:Y:S02]  /*6b90*/  SHFL.BFLY P6, R14, R13, R12, R11 ;  /* 0x0c00000c0d0e7389 */ /* 0x0002a400000c000b */
[----:B-12---:R-:W-:Y:S05]  /*6ba0*/  ENDCOLLECTIVE ;  /* 0x000000000000791b */ /* 0x006fea0003800000 */
.L_x_157:
        /* <DEDUP_REMOVED lines=8> */
.L_x_158:
        /* <DEDUP_REMOVED lines=8> */
.L_x_159:
        /* <DEDUP_REMOVED lines=8> */
.L_x_160:
        /* <DEDUP_REMOVED lines=8> */
.L_x_161:
        /* <DEDUP_REMOVED lines=8> */
.L_x_162:
[----:B------:R-:W-:Y:S02]  /*6e30*/  IMAD.MOV.U32 R12, RZ, RZ, 0x2 ;  /* 0x00000002ff0c7424 */ /* 0x000fe400078e00ff */
[----:B------:R-:W-:-:S05]  /*6e40*/  FADD R10, R10, R14 ;  /* 0x0000000e0a0a7221 */ /* 0x000fca0000000000 */
[----:B------:R-:W-:-:S07]  /*6e50*/  MOV R13, R10 ;  /* 0x0000000a000d7202 */ /* 0x000fce0000000f00 */
[----:B------:R-:W-:Y:S05]  /*6e60*/  WARPSYNC.COLLECTIVE R15, `(.L_x_163) ;  /* 0x000000000f087348 */ /* 0x000fea0003c00000 */
[----:B------:R1:W2:Y:S02]  /*6e70*/  SHFL.BFLY P6, R14, R13, R12, R11 ;  /* 0x0c00000c0d0e7389 */ /* 0x0002a400000c000b */
[----:B-12---:R-:W-:Y:S05]  /*6e80*/  ENDCOLLECTIVE ;  /* 0x000000000000791b */ /* 0x006fea0003800000 */
.L_x_163:
[----:B------:R-:W-:-:S05]  /*6e90*/  MOV R12, R14 ;  /* 0x0000000e000c7202 */ /* 0x000fca0000000f00 */
[----:B------:R-:W-:Y:S01]  /*6ea0*/  FADD R10, R10, R12 ;  /* 0x0000000c0a0a7221 */ /* 0x000fe20000000000 */
[----:B------:R-:W-:-:S04]  /*6eb0*/  IMAD.MOV.U32 R12, RZ, RZ, 0x1 ;  /* 0x00000001ff0c7424 */ /* 0x000fc800078e00ff */
[----:B------:R-:W-:-:S07]  /*6ec0*/  MOV R13, R10 ;  /* 0x0000000a000d7202 */ /* 0x000fce0000000f00 */
[----:B------:R-:W-:Y:S05]  /*6ed0*/  WARPSYNC.COLLECTIVE R15, `(.L_x_164) ;  /* 0x000000000f087348 */ /* 0x000fea0003c00000 */
[----:B------:R1:W2:Y:S02]  /*6ee0*/  SHFL.BFLY P6, R14, R13, R12, R11 ;  /* 0x0c00000c0d0e7389 */ /* 0x0002a400000c000b */
[----:B-12---:R-:W-:Y:S05]  /*6ef0*/  ENDCOLLECTIVE ;  /* 0x000000000000791b */ /* 0x006fea0003800000 */
.L_x_164:
[----:B------:R-:W-:Y:S02]  /*6f00*/  MOV R13, R42 ;  /* 0x0000002a000d7202 */ /* 0x000fe40000000f00 */
[----:B------:R-:W-:-:S05]  /*6f10*/  MOV R12, R14 ;  /* 0x0000000e000c7202 */ /* 0x000fca0000000f00 */
[----:B------:R-:W-:Y:S01]  /*6f20*/  FADD R10, R10, R12 ;  /* 0x0000000c0a0a7221 */ /* 0x000fe20000000000 */
[----:B------:R-:W-:-:S07]  /*6f30*/  IMAD.MOV.U32 R12, RZ, RZ, 0x10 ;  /* 0x00000010ff0c7424 */ /* 0x000fce00078e00ff */
[----:B------:R-:W-:Y:S05]  /*6f40*/  WARPSYNC.COLLECTIVE R15, `(.L_x_165) ;  /* 0x000000000f087348 */ /* 0x000fea0003c00000 */
[----:B------:R1:W2:Y:S02]  /*6f50*/  SHFL.BFLY P6, R14, R13, R12, R11 ;  /* 0x0c00000c0d0e7389 */ /* 0x0002a400000c000b */
[----:B-12---:R-:W-:Y:S05]  /*6f60*/  ENDCOLLECTIVE ;  /* 0x000000000000791b */ /* 0x006fea0003800000 */
.L_x_165:
[----:B------:R-:W-:Y:S02]  /*6f70*/  MOV R12, 0x8 ;  /* 0x00000008000c7802 */ /* 0x000fe40000000f00 */
[----:B------:R-:W-:-:S05]  /*6f80*/  MOV R13, R14 ;  /* 0x0000000e000d7202 */ /* 0x000fca0000000f00 */
[----:B------:R-:W-:-:S07]  /*6f90*/  FADD R13, R13, R42 ;  /* 0x0000002a0d0d7221 */ /* 0x000fce0000000000 */
[----:B------:R-:W-:Y:S05]  /*6fa0*/  WARPSYNC.COLLECTIVE R15, `(.L_x_166) ;  /* 0x000000000f087348 */ /* 0x000fea0003c00000 */
[----:B------:R1:W2:Y:S02]  /*6fb0*/  SHFL.BFLY P6, R14, R13, R12, R11 ;  /* 0x0c00000c0d0e7389 */ /* 0x0002a400000c000b */
[----:B-12---:R-:W-:Y:S05]  /*6fc0*/  ENDCOLLECTIVE ;  /* 0x000000000000791b */ /* 0x006fea0003800000 */
.L_x_166:
[----:B------:R-:W-:Y:S01]  /*6fd0*/  MOV R12, 0x4 ;  /* 0x00000004000c7802 */ /* 0x000fe20000000f00 */
[----:B------:R-:W-:-:S04]  /*6fe0*/  IMAD.MOV.U32 R42, RZ, RZ, R14 ;  /* 0x000000ffff2a7224 */ /* 0x000fc800078e000e */
[----:B------:R-:W-:-:S07]  /*6ff0*/  FADD R13, R13, R42 ;  /* 0x0000002a0d0d7221 */ /* 0x000fce0000000000 */
[----:B------:R-:W-:Y:S05]  /*7000*/  WARPSYNC.COLLECTIVE R15, `(.L_x_167) ;  /* 0x000000000f087348 */ /* 0x000fea0003c00000 */
[----:B------:R1:W2:Y:S02]  /*7010*/  SHFL.BFLY P6, R14, R13, R12, R11 ;  /* 0x0c00000c0d0e7389 */ /* 0x0002a400000c000b */
[----:B-12---:R-:W-:Y:S05]  /*7020*/  ENDCOLLECTIVE ;  /* 0x000000000000791b */ /* 0x006fea0003800000 */
.L_x_167:
[----:B------:R-:W-:Y:S01]  /*7030*/  IMAD.MOV.U32 R12, RZ, RZ, 0x2 ;  /* 0x00000002ff0c7424 */ /* 0x000fe200078e00ff */
[----:B------:R-:W-:-:S05]  /*7040*/  MOV R42, R14 ;  /* 0x0000000e002a7202 */ /* 0x000fca0000000f00 */
[----:B------:R-:W-:-:S07]  /*7050*/  FADD R13, R13, R42 ;  /* 0x0000002a0d0d7221 */ /* 0x000fce0000000000 */
[----:B------:R-:W-:Y:S05]  /*7060*/  WARPSYNC.COLLECTIVE R15, `(.L_x_168) ;  /* 0x000000000f087348 */ /* 0x000fea0003c00000 */
[----:B------:R1:W2:Y:S02]  /*7070*/  SHFL.BFLY P6, R14, R13, R12, R11 ;  /* 0x0c00000c0d0e7389 */ /* 0x0002a400000c000b */
[----:B-12---:R-:W-:Y:S05]  /*7080*/  ENDCOLLECTIVE ;  /* 0x000000000000791b */ /* 0x006fea0003800000 */
.L_x_168:
[----:B------:R-:W-:Y:S02]  /*7090*/  MOV R12, 0x1 ;  /* 0x00000001000c7802 */ /* 0x000fe40000000f00 */
[----:B------:R-:W-:-:S05]  /*70a0*/  MOV R42, R14 ;  /* 0x0000000e002a7202 */ /* 0x000fca0000000f00 */
[----:B------:R-:W-:-:S07]  /*70b0*/  FADD R13, R13, R42 ;  /* 0x0000002a0d0d7221 */ /* 0x000fce0000000000 */
[----:B------:R-:W-:Y:S05]  /*70c0*/  WARPSYNC.COLLECTIVE R15, `(.L_x_169) ;  /* 0x000000000f087348 */ /* 0x000fea0003c00000 */
[----:B------:R1:W2:Y:S02]  /*70d0*/  SHFL.BFLY P6, R14, R13, R12, R11 ;  /* 0x0c00000c0d0e7389 */ /* 0x0002a400000c000b */
[----:B-12---:R-:W-:Y:S05]  /*70e0*/  ENDCOLLECTIVE ;  /* 0x000000000000791b */ /* 0x006fea0003800000 */
.L_x_169:
[----:B------:R-:W-:Y:S02]  /*70f0*/  IMAD.MOV.U32 R15, RZ, RZ, R14 ;  /* 0x000000ffff0f7224 */ /* 0x000fe400078e000e */
[----:B------:R-:W-:Y:S01]  /*7100*/  FADD R14, R41, R40 ;  /* 0x00000028290e7221 */ /* 0x000fe20000000000 */
[----:B------:R-:W-:Y:S06]  /*7110*/  BRA `(.L_x_170) ;  /* 0xffffffb0003c7947 */ /* 0x000fec000383ffff */
        .weak           $__internal_0_$__cuda_sm20_rcp_rn_f32_slowpath
        .type           $__internal_0_$__cuda_sm20_rcp_rn_f32_slowpath,@function
        .size           $__internal_0_$__cuda_sm20_rcp_rn_f32_slowpath,(.L_x_175 - $__internal_0_$__cuda_sm20_rcp_rn_f32_slowpath)
$__internal_0_$__cuda_sm20_rcp_rn_f32_slowpath:
[----:B------:R-:W-:-:S04]  /*7120*/  SHF.L.U32 R3, R0, 0x1, RZ ;  /* 0x0000000100037819 */ /* 0x000fc800000006ff */
[----:B------:R-:W-:-:S04]  /*7130*/  SHF.R.U32.HI R9, RZ, 0x18, R3 ;  /* 0x00000018ff097819 */ /* 0x000fc80000011603 */
[----:B------:R-:W-:-:S13]  /*7140*/  ISETP.NE.U32.AND P0, PT, R9, RZ, PT ;  /* 0x000000ff0900720c */ /* 0x000fda0003f05070 */
[----:B------:R-:W-:Y:S05]  /*7150*/  @P0 BRA `(.L_x_171) ;  /* 0x00000000002c0947 */ /* 0x000fea0003800000 */
[----:B------:R-:W-:-:S04]  /*7160*/  SHF.L.U32 R3, R0, 0x1, RZ ;  /* 0x0000000100037819 */ /* 0x000fc800000006ff */
[----:B------:R-:W-:-:S13]  /*7170*/  ISETP.NE.AND P0, PT, R3, RZ, PT ;  /* 0x000000ff0300720c */ /* 0x000fda0003f05270 */
[----:B------:R1:W2:Y:S01]  /*7180*/  @!P0 MUFU.RCP R3, R0 ;  /* 0x0000000000038308 */ /* 0x0002a20000001000 */
[----:B------:R-:W-:Y:S05]  /*7190*/  @!P0 BRA `(.L_x_172) ;  /* 0x0000000000a48947 */ /* 0x000fea0003800000 */
[----:B------:R-:W-:-:S04]  /*71a0*/  FFMA R4, R0, 1.84467440737095516160e+19, RZ ;  /* 0x5f80000000047823 */ /* 0x000fc800000000ff */
[----:B--2---:R-:W1:Y:S02]  /*71b0*/  MUFU.RCP R3, R4 ;  /* 0x0000000400037308 */ /* 0x004e640000001000 */
[----:B-1----:R-:W-:-:S04]  /*71c0*/  FFMA R0, R4, R3, -1 ;  /* 0xbf80000004007423 */ /* 0x002fc80000000003 */
[----:B------:R-:W-:-:S04]  /*71d0*/  FADD.FTZ R0, -R0, -RZ ;  /* 0x800000ff00007221 */ /* 0x000fc80000010100 */
[----:B------:R-:W-:-:S04]  /*71e0*/  FFMA R0, R3, R0, R3 ;  /* 0x0000000003007223 */ /* 0x000fc80000000003 */
[----:B------:R-:W-:Y:S01]  /*71f0*/  FFMA R3, R0, 1.84467440737095516160e+19, RZ ;  /* 0x5f80000000037823 */ /* 0x000fe200000000ff */
[----:B------:R-:W-:Y:S06]  /*7200*/  BRA `(.L_x_172) ;  /* 0x0000000000887947 */ /* 0x000fec0003800000 */
.L_x_171:
[----:B------:R-:W-:-:S05]  /*7210*/  VIADD R10, R9, 0xffffff03 ;  /* 0xffffff03090a7836 */ /* 0x000fca0000000000 */
[----:B------:R-:W-:-:S13]  /*7220*/  ISETP.GT.U32.AND P0, PT, R10, 0x1, PT ;  /* 0x000000010a00780c */ /* 0x000fda0003f04070 */
[----:B------:R-:W-:Y:S05]  /*7230*/  @P0 BRA `(.L_x_173) ;  /* 0x0000000000780947 */ /* 0x000fea0003800000 */
[----:B------:R-:W-:Y:S02]  /*7240*/  LOP3.LUT R3, R0, 0x7fffff, RZ, 0xc0, !PT ;  /* 0x007fffff00037812 */ /* 0x000fe400078ec0ff */
[----:B------:R-:W-:Y:S02]  /*7250*/  MOV R7, 0x3 ;  /* 0x0000000300077802 */ /* 0x000fe40000000f00 */
[----:B------:R-:W-:Y:S02]  /*7260*/  LOP3.LUT R3, R3, 0x3f800000, RZ, 0xfc, !PT ;  /* 0x3f80000003037812 */ /* 0x000fe400078efcff */
[----:B------:R-:W-:Y:S02]  /*7270*/  SHF.L.U32 R7, R7, R10, RZ ;  /* 0x0000000a07077219 */ /* 0x000fe400000006ff */
[----:B------:R-:W1:Y:S02]  /*7280*/  MUFU.RCP R4, R3 ;  /* 0x0000000300047308 */ /* 0x000e640000001000 */
[----:B-1----:R-:W-:-:S04]  /*7290*/  FFMA R5, R3, R4, -1 ;  /* 0xbf80000003057423 */ /* 0x002fc80000000004 */
[----:B------:R-:W-:-:S04]  /*72a0*/  FADD.FTZ R5, -R5, -RZ ;  /* 0x800000ff05057221 */ /* 0x000fc80000010100 */
[CCC-:B------:R-:W-:Y:S01]  /*72b0*/  FFMA.RM R6, R4.reuse, R5.reuse, R4.reuse ;  /* 0x0000000504067223 */ /* 0x1c0fe20000004004 */
[----:B------:R-:W-:-:S04]  /*72c0*/  FFMA.RP R5, R4, R5, R4 ;  /* 0x0000000504057223 */ /* 0x000fc80000008004 */
[C---:B------:R-:W-:Y:S02]  /*72d0*/  LOP3.LUT R4, R6.reuse, 0x7fffff, RZ, 0xc0, !PT ;  /* 0x007fffff06047812 */ /* 0x040fe400078ec0ff */
[----:B------:R-:W-:Y:S02]  /*72e0*/  FSETP.NEU.FTZ.AND P0, PT, R6, R5, PT ;  /* 0x000000050600720b */ /* 0x000fe40003f1d000 */
[----:B------:R-:W-:Y:S02]  /*72f0*/  LOP3.LUT R4, R4, 0x800000, RZ, 0xfc, !PT ;  /* 0x0080000004047812 */ /* 0x000fe400078efcff */
[----:B------:R-:W-:Y:S02]  /*7300*/  SEL R5, RZ, 0xffffffff, !P0 ;  /* 0xffffffffff057807 */ /* 0x000fe40004000000 */
[----:B------:R-:W-:Y:S02]  /*7310*/  LOP3.LUT R7, R7, R4, RZ, 0xc0, !PT ;  /* 0x0000000407077212 */ /* 0x000fe400078ec0ff */
[----:B------:R-:W-:-:S02]  /*7320*/  IADD3 R5, PT, PT, -R5, RZ, RZ ;  /* 0x000000ff05057210 */ /* 0x000fc40007ffe1ff */
[-C--:B------:R-:W-:Y:S02]  /*7330*/  SHF.R.U32.HI R7, RZ, R10.reuse, R7 ;  /* 0x0000000aff077219 */ /* 0x080fe40000011607 */
[----:B------:R-:W-:Y:S02]  /*7340*/  LOP3.LUT P1, RZ, R5, R10, R4, 0xf8, !PT ;  /* 0x0000000a05ff7212 */ /* 0x000fe4000782f804 */
[C---:B------:R-:W-:Y:S02]  /*7350*/  LOP3.LUT P0, RZ, R7.reuse, 0x1, RZ, 0xc0, !PT ;  /* 0x0000000107ff7812 */ /* 0x040fe4000780c0ff */
[----:B------:R-:W-:-:S04]  /*7360*/  LOP3.LUT P2, RZ, R7, 0x2, RZ, 0xc0, !PT ;  /* 0x0000000207ff7812 */ /* 0x000fc8000784c0ff */
[----:B------:R-:W-:Y:S02]  /*7370*/  PLOP3.LUT P0, PT, P0, P1, P2, 0xe0, 0x0 ;  /* 0x000000000000781c */ /* 0x000fe40000703c20 */
[----:B------:R-:W-:Y:S02]  /*7380*/  LOP3.LUT P1, RZ, R0, 0x7fffff, RZ, 0xc0, !PT ;  /* 0x007fffff00ff7812 */ /* 0x000fe4000782c0ff */
[----:B------:R-:W-:-:S05]  /*7390*/  SEL R3, RZ, 0x1, !P0 ;  /* 0x00000001ff037807 */ /* 0x000fca0004000000 */
[----:B------:R-:W-:-:S05]  /*73a0*/  IMAD.MOV R3, RZ, RZ, -R3 ;  /* 0x000000ffff037224 */ /* 0x000fca00078e0a03 */
[----:B------:R-:W-:Y:S02]  /*73b0*/  ISETP.GE.AND P0, PT, R3, RZ, PT ;  /* 0x000000ff0300720c */ /* 0x000fe40003f06270 */
[----:B------:R-:W-:-:S04]  /*73c0*/  IADD3 R3, PT, PT, R9, -0xfc, RZ ;  /* 0xffffff0409037810 */ /* 0x000fc80007ffe0ff */
[----:B------:R-:W-:-:S07]  /*73d0*/  SHF.R.U32.HI R3, RZ, R3, R4 ;  /* 0x00000003ff037219 */ /* 0x000fce0000011604 */
[----:B------:R-:W-:-:S05]  /*73e0*/  @!P0 IADD3 R3, PT, PT, R3, 0x1, RZ ;  /* 0x0000000103038810 */ /* 0x000fca0007ffe0ff */
[----:B------:R-:W-:-:S05]  /*73f0*/  @!P1 IMAD.SHL.U32 R3, R3, 0x2, RZ ;  /* 0x0000000203039824 */ /* 0x000fca00078e00ff */
[----:B------:R-:W-:Y:S01]  /*7400*/  LOP3.LUT R3, R3, 0x80000000, R0, 0xf8, !PT ;  /* 0x8000000003037812 */ /* 0x000fe200078ef800 */
[----:B------:R-:W-:Y:S06]  /*7410*/  BRA `(.L_x_172) ;  /* 0x0000000000047947 */ /* 0x000fec0003800000 */
.L_x_173:
[----:B------:R3:W4:Y:S02]  /*7420*/  MUFU.RCP R3, R0 ;  /* 0x0000000000037308 */ /* 0x0007240000001000 */
.L_x_172:
[----:B------:R-:W-:Y:S02]  /*7430*/  MOV R4, R8 ;  /* 0x0000000800047202 */ /* 0x000fe40000000f00 */
[----:B------:R-:W-:-:S04]  /*7440*/  MOV R5, 0x0 ;  /* 0x0000000000057802 */ /* 0x000fc80000000f00 */
[----:B-1234-:R-:W-:Y:S05]  /*7450*/  RET.REL.NODEC R4 `(_Z40flashattn_streaming_16x16_kernel_mw_v7_4PK6__halfS1_S1_Pfiif) ;  /* 0xffffff8804e87950 */ /* 0x01efea0003c3ffff */
.L_x_174:
[----:B------:R-:W-:-:S00]  /*7460*/  BRA `(.L_x_174) ;  /* 0xfffffffc00fc7947 */ /* 0x000fc0000383ffff */
[----:B------:R-:W-:-:S00]  /*7470*/  NOP ;  /* 0x0000000000007918 */ /* 0x000fc00000000000 */
        /* <DEDUP_REMOVED lines=8> */
.L_x_175:


//--------------------- .nv.global.init           --------------------------
	.section	.nv.global.init,"aw",@progbits
.nv.global.init:
	.type		$str$2,@object
	.size		$str$2,($str - $str$2)
$str$2:
        /*0000*/ 	.byte	0x5b, 0x77, 0x61, 0x72, 0x70, 0x30, 0x5d, 0x5b, 0x62, 0x30, 0x5d, 0x20, 0x70, 0x75, 0x62, 0x6c
        /*0010*/ 	.byte	0x69, 0x73, 0x68, 0x20, 0x72, 0x65, 0x61, 0x64, 0x79, 0x5b, 0x30, 0x5d, 0x3d, 0x30, 0x0a, 0x00
	.type		$str,@object
	.size		$str,($str$1 - $str)
$str:
        /*0020*/ 	.byte	0x5b, 0x77, 0x61, 0x72, 0x70, 0x30, 0x5d, 0x5b, 0x62, 0x30, 0x5d, 0x20, 0x77, 0x61, 0x72, 0x6d
        /*0030*/ 	.byte	0x75, 0x70, 0x20, 0x69, 0x73, 0x73, 0x75, 0x65, 0x20, 0x74, 0x69, 0x6c, 0x65, 0x30, 0x0a, 0x00
	.type		$str$1,@object
	.size		$str$1,($str$6 - $str$1)
$str$1:
        /*0040*/ 	.byte	0x5b, 0x77, 0x61, 0x72, 0x70, 0x30, 0x5d, 0x5b, 0x62, 0x30, 0x5d, 0x20, 0x77, 0x61, 0x72, 0x6d
        /*0050*/ 	.byte	0x75, 0x70, 0x20, 0x69, 0x73, 0x73, 0x75, 0x65, 0x20, 0x74, 0x69, 0x6c, 0x65, 0x31, 0x0a, 0x00
	.type		$str$6,@object
	.size		$str$6,($str$5 - $str$6)
$str$6:
        /*0060*/ 	.byte	0x5b, 0x77, 0x61, 0x72, 0x70, 0x30, 0x5d, 0x5b, 0x62, 0x30, 0x5d, 0x20, 0x70, 0x75, 0x62, 0x6c
        /*0070*/ 	.byte	0x69, 0x73, 0x68, 0x20, 0x72, 0x65, 0x61, 0x64, 0x79, 0x5b, 0x25, 0x64, 0x5d, 0x3d, 0x25, 0x64
        /*0080*/ 	.byte	0x0a, 0x00
	.type		$str$5,@object
	.size		$str$5,($str$3 - $str$5)
$str$5:
        /*0082*/ 	.byte	0x5b, 0x77, 0x61, 0x72, 0x70, 0x30, 0x5d, 0x5b, 0x62, 0x30, 0x5d, 0x20, 0x69, 0x73, 0x73, 0x75
        /*0092*/ 	.byte	0x65, 0x20, 0x70, 0x72, 0x65, 0x66, 0x65, 0x74, 0x63, 0x68, 0x20, 0x74, 0x3d, 0x25, 0x64, 0x20
        /*00a2*/ 	.byte	0x69, 0x6e, 0x74, 0x6f, 0x20, 0x62, 0x75, 0x66, 0x3d, 0x25, 0x64, 0x0a, 0x00
	.type		$str$3,@object
	.size		$str$3,($str$4 - $str$3)
$str$3:
        /*00af*/ 	.byte	0x5b, 0x53, 0x54, 0x55, 0x43, 0x4b, 0x5d, 0x20, 0x62, 0x3d, 0x25, 0x64, 0x20, 0x74, 0x3d, 0x25
        /*00bf*/ 	.byte	0x64, 0x20, 0x63, 0x75, 0x72, 0x3d, 0x25, 0x64, 0x20, 0x72, 0x65, 0x61, 0x64, 0x79, 0x30, 0x3d
        /*00cf*/ 	.byte	0x25, 0x64, 0x20, 0x72, 0x65, 0x61, 0x64, 0x79, 0x31, 0x3d, 0x25, 0x64, 0x20, 0x63, 0x6f, 0x6e
        /*00df*/ 	.byte	0x73, 0x30, 0x3d, 0x25, 0x64, 0x20, 0x63, 0x6f, 0x6e, 0x73, 0x31, 0x3d, 0x25, 0x64, 0x0a, 0x00
	.type		$str$4,@object
	.size		$str$4,(.L_4 - $str$4)
$str$4:
        /*00ef*/ 	.byte	0x5b, 0x77, 0x61, 0x72, 0x70, 0x30, 0x5d, 0x5b, 0x57, 0x41, 0x49, 0x54, 0x5d, 0x20, 0x62, 0x3d
        /*00ff*/ 	.byte	0x25, 0x64, 0x20, 0x6e, 0x65, 0x65, 0x64, 0x20, 0x63, 0x6f, 0x6e, 0x73, 0x5b, 0x25, 0x64, 0x5d
        /*010f*/ 	.byte	0x3e, 0x3d, 0x20, 0x25, 0x64, 0x2c, 0x20, 0x67, 0x6f, 0x74, 0x20, 0x25, 0x64, 0x20, 0x28, 0x72
        /*011f*/ 	.byte	0x65, 0x61, 0x64, 0x79, 0x30, 0x3d, 0x25, 0x64, 0x20, 0x72, 0x65, 0x61, 0x64, 0x79, 0x31, 0x3d
        /*012f*/ 	.byte	0x25, 0x64, 0x29, 0x0a, 0x00
.L_4:


//--------------------- .nv.shared._Z40flashattn_streaming_16x16_kernel_mw_v7_4PK6__halfS1_S1_Pfiif --------------------------
	.section	.nv.shared._Z40flashattn_streaming_16x16_kernel_mw_v7_4PK6__halfS1_S1_Pfiif,"aw",@nobits
	.sectionflags	@""
	.align	16
.nv.shared._Z40flashattn_streaming_16x16_kernel_mw_v7_4PK6__halfS1_S1_Pfiif:
	.zero		5264


//--------------------- .nv.shared.reserved.0     --------------------------
	.section	.nv.shared.reserved.0,"aw",@nobits
	.weak		__nv_reservedSMEM_offset_0_alias
	.size		__nv_reservedSMEM_offset_0_alias, 0, 64
	.other		__nv_reservedSMEM_offset_0_alias,@"STO_CUDA_RESERVED_SHARED STV_DEFAULT"
__nv_reservedSMEM_offset_0_alias:
	.zero		0
	.zero		64


//--------------------- .nv.constant0._Z40flashattn_streaming_16x16_kernel_mw_v7_4PK6__halfS1_S1_Pfiif --------------------------
	.section	.nv.constant0._Z40flashattn_streaming_16x16_kernel_mw_v7_4PK6__halfS1_S1_Pfiif,"a",@progbits
	.sectionflags	@""
	.align	4
.nv.constant0._Z40flashattn_streaming_16x16_kernel_mw_v7_4PK6__halfS1_S1_Pfiif:
	.zero		940


//--------------------- SYMBOLS --------------------------

	.type		.nv.reservedSmem.offset0,@object
	.size		.nv.reservedSmem.offset0,0x4
	.type		.nv.reservedSmem.cap,@object
	.size		.nv.reservedSmem.cap,0x4
	.type		vprintf,@function
